//
// Generated by NVIDIA NVVM Compiler
//
// Compiler Build ID: CL-36424714
// Cuda compilation tools, release 13.0, V13.0.88
// Based on NVVM 20.0.0
//

.version 9.0
.target sm_100
.address_size 64

	// .globl	my_kernel_kernel0
// _ZZ17my_kernel_kernel0E18PaddedInput_shared has been demoted
// _ZZ17my_kernel_kernel0E18placeholder_shared has been demoted

.visible .entry my_kernel_kernel0(
	.param .u64 .ptr .align 1 my_kernel_kernel0_param_0,
	.param .u64 .ptr .align 1 my_kernel_kernel0_param_1,
	.param .u64 .ptr .align 1 my_kernel_kernel0_param_2,
	.param .u64 .ptr .align 1 my_kernel_kernel0_param_3,
	.param .u64 .ptr .align 1 my_kernel_kernel0_param_4
)
{
	.reg .pred 	%p<15>;
	.reg .b16 	%rs<15>;
	.reg .b32 	%r<110>;
	.reg .b32 	%f<215>;
	.reg .b64 	%rd<53>;
	// demoted variable
	.shared .align 4 .b8 _ZZ17my_kernel_kernel0E18PaddedInput_shared[504];
	// demoted variable
	.shared .align 4 .b8 _ZZ17my_kernel_kernel0E18placeholder_shared[36864];
	ld.param.u64 	%rd20, [my_kernel_kernel0_param_0];
	ld.param.u64 	%rd21, [my_kernel_kernel0_param_1];
	cvta.to.global.u64 	%rd1, %rd21;
	cvta.to.global.u64 	%rd22, %rd20;
	mov.u32 	%r1, %tid.x;
	mov.u32 	%r33, _ZZ17my_kernel_kernel0E18PaddedInput_shared;
	mad.lo.s32 	%r2, %r1, 24, %r33;
	cvt.u16.u32 	%rs1, %r1;
	mul.lo.s16 	%rs2, %rs1, 37;
	shr.u16 	%rs3, %rs2, 8;
	sub.s16 	%rs4, %rs1, %rs3;
	and.b16  	%rs5, %rs4, 254;
	shr.u16 	%rs6, %rs5, 1;
	add.s16 	%rs7, %rs6, %rs3;
	and.b16  	%rs8, %rs7, 252;
	shr.u16 	%rs9, %rs8, 2;
	cvt.u32.u16 	%r34, %rs9;
	mov.u32 	%r35, %ctaid.x;
	or.b32  	%r36, %r35, %r34;
	setp.eq.s32 	%p3, %r36, 0;
	add.s32 	%r37, %r35, %r34;
	setp.gt.u32 	%p4, %r37, 14;
	or.pred  	%p1, %p3, %p4;
	mul.lo.s16 	%rs10, %rs9, 7;
	sub.s16 	%rs11, %rs1, %rs10;
	cvt.u32.u16 	%r39, %rs11;
	and.b32  	%r3, %r39, 255;
	mul.lo.s32 	%r4, %r35, 3584;
	shl.b32 	%r40, %r1, 2;
	mov.u32 	%r41, _ZZ17my_kernel_kernel0E18placeholder_shared;
	add.s32 	%r5, %r41, %r40;
	shl.b32 	%r42, %r1, 8;
	add.s32 	%r43, %r1, 896;
	and.b32  	%r44, %r43, 1023;
	add.s32 	%r45, %r42, 458752;
	and.b32  	%r46, %r45, 786432;
	add.s32 	%r47, %r1, 768;
	and.b32  	%r48, %r47, 1023;
	or.b32  	%r6, %r46, %r48;
	setp.gt.u32 	%p5, %r1, 383;
	selp.b32 	%r49, 2359296, 0, %p5;
	setp.lt.u32 	%p6, %r1, 384;
	selp.b32 	%r50, 2688, -384, %p6;
	add.s32 	%r51, %r1, %r50;
	shl.b32 	%r52, %r51, 8;
	and.b32  	%r53, %r52, 786432;
	add.s32 	%r54, %r1, 640;
	and.b32  	%r55, %r54, 1023;
	or.b32  	%r56, %r55, %r49;
	add.s32 	%r7, %r56, %r53;
	add.s16 	%rs12, %rs1, 5376;
	mul.hi.u16 	%rs13, %rs12, 2731;
	shr.u16 	%rs14, %rs13, 7;
	cvt.u32.u16 	%r57, %rs14;
	setp.lt.u32 	%p7, %r1, 768;
	selp.b32 	%r58, 2304, -768, %p7;
	add.s32 	%r59, %r58, %r1;
	shl.b32 	%r60, %r59, 8;
	and.b32  	%r61, %r60, 786432;
	add.s32 	%r62, %r1, 256;
	and.b32  	%r63, %r62, 1023;
	add.s32 	%r64, %r42, 491520;
	and.b32  	%r65, %r64, 786432;
	shr.u32 	%r66, %r1, 7;
	mad.lo.s32 	%r8, %r66, 24, %r33;
	shl.b32 	%r67, %r1, 1;
	and.b32  	%r9, %r67, 254;
	shl.b32 	%r68, %r1, 3;
	and.b32  	%r69, %r68, 1016;
	add.s32 	%r10, %r41, %r69;
	or.b32  	%r11, %r65, %r44;
	mad.lo.s32 	%r70, %r57, 2359296, %r61;
	or.b32  	%r12, %r70, %r63;
	add.s64 	%rd2, %rd22, -16384;
	add.s64 	%rd3, %rd1, 18874880;
	mov.b32 	%r103, 0;
	mov.f32 	%f209, 0f00000000;
	add.s64 	%rd26, %rd1, 9437184;
	mov.f32 	%f210, %f209;
	mov.f32 	%f211, %f209;
	mov.f32 	%f212, %f209;
$L__BB0_1:
	or.b32  	%r73, %r103, %r3;
	setp.eq.s32 	%p8, %r73, 0;
	sub.s32 	%r74, 8, %r3;
	setp.ge.u32 	%p9, %r103, %r74;
	add.s32 	%r75, %r103, %r1;
	shl.b32 	%r76, %r75, 9;
	mul.lo.s32 	%r77, %r103, 786432;
	mad.lo.s32 	%r104, %r103, 786431, %r75;
	shl.b32 	%r78, %r1, 8;
	add.s32 	%r79, %r78, 229376;
	and.b32  	%r80, %r79, 262144;
	add.s32 	%r81, %r1, 896;
	and.b32  	%r82, %r81, 1023;
	or.b32  	%r83, %r80, %r82;
	add.s32 	%r105, %r83, %r77;
	add.s32 	%r106, %r6, %r77;
	add.s32 	%r107, %r7, %r77;
	or.pred  	%p10, %p1, %p8;
	or.pred  	%p2, %p10, %p9;
	add.s32 	%r84, %r11, %r77;
	mul.wide.u32 	%rd23, %r84, 4;
	add.s64 	%rd24, %rd1, %rd23;
	add.s64 	%rd52, %rd24, 18874368;
	add.s32 	%r85, %r78, 360448;
	and.b32  	%r86, %r85, 786432;
	add.s32 	%r87, %r1, 384;
	and.b32  	%r88, %r87, 1023;
	or.b32  	%r89, %r86, %r88;
	add.s32 	%r90, %r89, %r77;
	mul.wide.u32 	%rd25, %r90, 4;
	add.s64 	%rd51, %rd26, %rd25;
	xor.b32  	%r91, %r1, 512;
	add.s32 	%r92, %r78, 131072;
	and.b32  	%r93, %r92, 262144;
	or.b32  	%r94, %r91, %r93;
	add.s32 	%r95, %r94, %r77;
	mul.wide.u32 	%rd27, %r95, 4;
	add.s64 	%rd50, %rd26, %rd27;
	add.s32 	%r108, %r12, %r77;
	add.s32 	%r96, %r4, %r76;
	mul.wide.u32 	%rd28, %r96, 4;
	add.s64 	%rd49, %rd2, %rd28;
	mov.b32 	%r109, 0;
$L__BB0_2:
	setp.gt.u32 	%p11, %r1, 20;
	bar.sync 	0;
	@%p11 bra 	$L__BB0_8;
	mov.b32 	%r97, 0;
	st.shared.u32 	[%r2], %r97;
	st.shared.u32 	[%r2+4], %r97;
	mov.f32 	%f213, 0f00000000;
	@%p2 bra 	$L__BB0_5;
	ld.global.nc.f32 	%f213, [%rd49];
$L__BB0_5:
	st.shared.f32 	[%r2+8], %f213;
	mov.f32 	%f214, 0f00000000;
	@%p2 bra 	$L__BB0_7;
	ld.global.nc.f32 	%f214, [%rd49+4];
$L__BB0_7:
	st.shared.f32 	[%r2+12], %f214;
	mov.b32 	%r98, 0;
	st.shared.u32 	[%r2+16], %r98;
	st.shared.u32 	[%r2+20], %r98;
$L__BB0_8:
	mul.wide.u32 	%rd29, %r104, 4;
	add.s64 	%rd12, %rd3, %rd29;
	setp.gt.u32 	%p12, %r1, 255;
	ld.global.nc.f32 	%f20, [%rd12+-18874880];
	st.shared.f32 	[%r5], %f20;
	mul.wide.u32 	%rd30, %r105, 4;
	add.s64 	%rd31, %rd1, %rd30;
	ld.global.nc.f32 	%f21, [%rd31];
	st.shared.f32 	[%r5+3584], %f21;
	mul.wide.u32 	%rd32, %r106, 4;
	add.s64 	%rd33, %rd1, %rd32;
	ld.global.nc.f32 	%f22, [%rd33];
	st.shared.f32 	[%r5+7168], %f22;
	mul.wide.u32 	%rd34, %r107, 4;
	add.s64 	%rd35, %rd1, %rd34;
	ld.global.nc.f32 	%f23, [%rd35];
	st.shared.f32 	[%r5+10752], %f23;
	ld.global.nc.f32 	%f24, [%rd50];
	st.shared.f32 	[%r5+14336], %f24;
	ld.global.nc.f32 	%f25, [%rd51];
	st.shared.f32 	[%r5+17920], %f25;
	mul.wide.u32 	%rd36, %r108, 4;
	add.s64 	%rd37, %rd1, %rd36;
	ld.global.nc.f32 	%f26, [%rd37];
	st.shared.f32 	[%r5+21504], %f26;
	ld.global.nc.f32 	%f27, [%rd12];
	st.shared.f32 	[%r5+25088], %f27;
	ld.global.nc.f32 	%f28, [%rd12+1048064];
	st.shared.f32 	[%r5+28672], %f28;
	ld.global.nc.f32 	%f29, [%rd52];
	st.shared.f32 	[%r5+32256], %f29;
	@%p12 bra 	$L__BB0_10;
	ld.global.nc.f32 	%f30, [%rd12+2099712];
	st.shared.f32 	[%r5+35840], %f30;
$L__BB0_10:
	bar.sync 	0;
	ld.shared.f32 	%f31, [%r8];
	ld.shared.f32 	%f32, [%r10];
	fma.rn.f32 	%f33, %f31, %f32, %f212;
	ld.shared.f32 	%f34, [%r10+1024];
	fma.rn.f32 	%f35, %f31, %f34, %f210;
	ld.shared.f32 	%f36, [%r8+8];
	ld.shared.f32 	%f37, [%r10+4096];
	fma.rn.f32 	%f38, %f36, %f37, %f33;
	ld.shared.f32 	%f39, [%r10+5120];
	fma.rn.f32 	%f40, %f36, %f39, %f35;
	ld.shared.f32 	%f41, [%r8+16];
	ld.shared.f32 	%f42, [%r10+8192];
	fma.rn.f32 	%f43, %f41, %f42, %f38;
	ld.shared.f32 	%f44, [%r10+9216];
	fma.rn.f32 	%f45, %f41, %f44, %f40;
	ld.shared.f32 	%f46, [%r8+168];
	ld.shared.f32 	%f47, [%r10+12288];
	fma.rn.f32 	%f48, %f46, %f47, %f43;
	ld.shared.f32 	%f49, [%r10+13312];
	fma.rn.f32 	%f50, %f46, %f49, %f45;
	ld.shared.f32 	%f51, [%r8+176];
	ld.shared.f32 	%f52, [%r10+16384];
	fma.rn.f32 	%f53, %f51, %f52, %f48;
	ld.shared.f32 	%f54, [%r10+17408];
	fma.rn.f32 	%f55, %f51, %f54, %f50;
	ld.shared.f32 	%f56, [%r8+184];
	ld.shared.f32 	%f57, [%r10+20480];
	fma.rn.f32 	%f58, %f56, %f57, %f53;
	ld.shared.f32 	%f59, [%r10+21504];
	fma.rn.f32 	%f60, %f56, %f59, %f55;
	ld.shared.f32 	%f61, [%r8+336];
	ld.shared.f32 	%f62, [%r10+24576];
	fma.rn.f32 	%f63, %f61, %f62, %f58;
	ld.shared.f32 	%f64, [%r10+25600];
	fma.rn.f32 	%f65, %f61, %f64, %f60;
	ld.shared.f32 	%f66, [%r8+344];
	ld.shared.f32 	%f67, [%r10+28672];
	fma.rn.f32 	%f68, %f66, %f67, %f63;
	ld.shared.f32 	%f69, [%r10+29696];
	fma.rn.f32 	%f70, %f66, %f69, %f65;
	ld.shared.f32 	%f71, [%r8+352];
	ld.shared.f32 	%f72, [%r10+32768];
	fma.rn.f32 	%f73, %f71, %f72, %f68;
	ld.shared.f32 	%f74, [%r10+33792];
	fma.rn.f32 	%f75, %f71, %f74, %f70;
	ld.shared.f32 	%f76, [%r10+4];
	fma.rn.f32 	%f77, %f31, %f76, %f211;
	ld.shared.f32 	%f78, [%r10+1028];
	fma.rn.f32 	%f79, %f31, %f78, %f209;
	ld.shared.f32 	%f80, [%r10+4100];
	fma.rn.f32 	%f81, %f36, %f80, %f77;
	ld.shared.f32 	%f82, [%r10+5124];
	fma.rn.f32 	%f83, %f36, %f82, %f79;
	ld.shared.f32 	%f84, [%r10+8196];
	fma.rn.f32 	%f85, %f41, %f84, %f81;
	ld.shared.f32 	%f86, [%r10+9220];
	fma.rn.f32 	%f87, %f41, %f86, %f83;
	ld.shared.f32 	%f88, [%r10+12292];
	fma.rn.f32 	%f89, %f46, %f88, %f85;
	ld.shared.f32 	%f90, [%r10+13316];
	fma.rn.f32 	%f91, %f46, %f90, %f87;
	ld.shared.f32 	%f92, [%r10+16388];
	fma.rn.f32 	%f93, %f51, %f92, %f89;
	ld.shared.f32 	%f94, [%r10+17412];
	fma.rn.f32 	%f95, %f51, %f94, %f91;
	ld.shared.f32 	%f96, [%r10+20484];
	fma.rn.f32 	%f97, %f56, %f96, %f93;
	ld.shared.f32 	%f98, [%r10+21508];
	fma.rn.f32 	%f99, %f56, %f98, %f95;
	ld.shared.f32 	%f100, [%r10+24580];
	fma.rn.f32 	%f101, %f61, %f100, %f97;
	ld.shared.f32 	%f102, [%r10+25604];
	fma.rn.f32 	%f103, %f61, %f102, %f99;
	ld.shared.f32 	%f104, [%r10+28676];
	fma.rn.f32 	%f105, %f66, %f104, %f101;
	ld.shared.f32 	%f106, [%r10+29700];
	fma.rn.f32 	%f107, %f66, %f106, %f103;
	ld.shared.f32 	%f108, [%r10+32772];
	fma.rn.f32 	%f109, %f71, %f108, %f105;
	ld.shared.f32 	%f110, [%r10+33796];
	fma.rn.f32 	%f111, %f71, %f110, %f107;
	ld.shared.f32 	%f112, [%r8+4];
	ld.shared.f32 	%f113, [%r10+2048];
	fma.rn.f32 	%f114, %f112, %f113, %f73;
	ld.shared.f32 	%f115, [%r10+3072];
	fma.rn.f32 	%f116, %f112, %f115, %f75;
	ld.shared.f32 	%f117, [%r8+12];
	ld.shared.f32 	%f118, [%r10+6144];
	fma.rn.f32 	%f119, %f117, %f118, %f114;
	ld.shared.f32 	%f120, [%r10+7168];
	fma.rn.f32 	%f121, %f117, %f120, %f116;
	ld.shared.f32 	%f122, [%r8+20];
	ld.shared.f32 	%f123, [%r10+10240];
	fma.rn.f32 	%f124, %f122, %f123, %f119;
	ld.shared.f32 	%f125, [%r10+11264];
	fma.rn.f32 	%f126, %f122, %f125, %f121;
	ld.shared.f32 	%f127, [%r8+172];
	ld.shared.f32 	%f128, [%r10+14336];
	fma.rn.f32 	%f129, %f127, %f128, %f124;
	ld.shared.f32 	%f130, [%r10+15360];
	fma.rn.f32 	%f131, %f127, %f130, %f126;
	ld.shared.f32 	%f132, [%r8+180];
	ld.shared.f32 	%f133, [%r10+18432];
	fma.rn.f32 	%f134, %f132, %f133, %f129;
	ld.shared.f32 	%f135, [%r10+19456];
	fma.rn.f32 	%f136, %f132, %f135, %f131;
	ld.shared.f32 	%f137, [%r8+188];
	ld.shared.f32 	%f138, [%r10+22528];
	fma.rn.f32 	%f139, %f137, %f138, %f134;
	ld.shared.f32 	%f140, [%r10+23552];
	fma.rn.f32 	%f141, %f137, %f140, %f136;
	ld.shared.f32 	%f142, [%r8+340];
	ld.shared.f32 	%f143, [%r10+26624];
	fma.rn.f32 	%f144, %f142, %f143, %f139;
	ld.shared.f32 	%f145, [%r10+27648];
	fma.rn.f32 	%f146, %f142, %f145, %f141;
	ld.shared.f32 	%f147, [%r8+348];
	ld.shared.f32 	%f148, [%r10+30720];
	fma.rn.f32 	%f149, %f147, %f148, %f144;
	ld.shared.f32 	%f150, [%r10+31744];
	fma.rn.f32 	%f151, %f147, %f150, %f146;
	ld.shared.f32 	%f152, [%r8+356];
	ld.shared.f32 	%f153, [%r10+34816];
	fma.rn.f32 	%f212, %f152, %f153, %f149;
	ld.shared.f32 	%f154, [%r10+35840];
	fma.rn.f32 	%f210, %f152, %f154, %f151;
	ld.shared.f32 	%f155, [%r10+2052];
	fma.rn.f32 	%f156, %f112, %f155, %f109;
	ld.shared.f32 	%f157, [%r10+3076];
	fma.rn.f32 	%f158, %f112, %f157, %f111;
	ld.shared.f32 	%f159, [%r10+6148];
	fma.rn.f32 	%f160, %f117, %f159, %f156;
	ld.shared.f32 	%f161, [%r10+7172];
	fma.rn.f32 	%f162, %f117, %f161, %f158;
	ld.shared.f32 	%f163, [%r10+10244];
	fma.rn.f32 	%f164, %f122, %f163, %f160;
	ld.shared.f32 	%f165, [%r10+11268];
	fma.rn.f32 	%f166, %f122, %f165, %f162;
	ld.shared.f32 	%f167, [%r10+14340];
	fma.rn.f32 	%f168, %f127, %f167, %f164;
	ld.shared.f32 	%f169, [%r10+15364];
	fma.rn.f32 	%f170, %f127, %f169, %f166;
	ld.shared.f32 	%f171, [%r10+18436];
	fma.rn.f32 	%f172, %f132, %f171, %f168;
	ld.shared.f32 	%f173, [%r10+19460];
	fma.rn.f32 	%f174, %f132, %f173, %f170;
	ld.shared.f32 	%f175, [%r10+22532];
	fma.rn.f32 	%f176, %f137, %f175, %f172;
	ld.shared.f32 	%f177, [%r10+23556];
	fma.rn.f32 	%f178, %f137, %f177, %f174;
	ld.shared.f32 	%f179, [%r10+26628];
	fma.rn.f32 	%f180, %f142, %f179, %f176;
	ld.shared.f32 	%f181, [%r10+27652];
	fma.rn.f32 	%f182, %f142, %f181, %f178;
	ld.shared.f32 	%f183, [%r10+30724];
	fma.rn.f32 	%f184, %f147, %f183, %f180;
	ld.shared.f32 	%f185, [%r10+31748];
	fma.rn.f32 	%f186, %f147, %f185, %f182;
	ld.shared.f32 	%f187, [%r10+34820];
	fma.rn.f32 	%f211, %f152, %f187, %f184;
	ld.shared.f32 	%f188, [%r10+35844];
	fma.rn.f32 	%f209, %f152, %f188, %f186;
	add.s32 	%r109, %r109, 1;
	add.s64 	%rd52, %rd52, 4096;
	add.s64 	%rd51, %rd51, 4096;
	add.s64 	%rd50, %rd50, 4096;
	add.s32 	%r108, %r108, 1024;
	add.s32 	%r107, %r107, 1024;
	add.s32 	%r106, %r106, 1024;
	add.s32 	%r105, %r105, 1024;
	add.s64 	%rd49, %rd49, 8;
	add.s32 	%r104, %r104, 1024;
	setp.ne.s32 	%p13, %r109, 256;
	@%p13 bra 	$L__BB0_2;
	add.s32 	%r103, %r103, 1;
	setp.ne.s32 	%p14, %r103, 3;
	@%p14 bra 	$L__BB0_1;
	ld.param.u64 	%rd48, [my_kernel_kernel0_param_4];
	ld.param.u64 	%rd47, [my_kernel_kernel0_param_3];
	ld.param.u64 	%rd46, [my_kernel_kernel0_param_2];
	shl.b32 	%r99, %r1, 2;
	and.b32  	%r100, %r99, 3584;
	add.s32 	%r101, %r100, %r4;
	add.s32 	%r102, %r101, %r9;
	cvta.to.global.u64 	%rd38, %rd47;
	cvta.to.global.u64 	%rd39, %rd48;
	cvta.to.global.u64 	%rd40, %rd46;
	mul.wide.u32 	%rd41, %r9, 4;
	add.s64 	%rd42, %rd38, %rd41;
	ld.global.nc.f32 	%f189, [%rd42];
	add.s64 	%rd43, %rd39, %rd41;
	ld.global.nc.f32 	%f190, [%rd43];
	fma.rn.f32 	%f191, %f212, %f189, %f190;
	max.f32 	%f192, %f191, 0f00000000;
	mul.wide.u32 	%rd44, %r102, 4;
	add.s64 	%rd45, %rd40, %rd44;
	st.global.f32 	[%rd45], %f192;
	ld.global.nc.f32 	%f193, [%rd42+1024];
	ld.global.nc.f32 	%f194, [%rd43+1024];
	fma.rn.f32 	%f195, %f210, %f193, %f194;
	max.f32 	%f196, %f195, 0f00000000;
	st.global.f32 	[%rd45+1024], %f196;
	ld.global.nc.f32 	%f197, [%rd42+4];
	ld.global.nc.f32 	%f198, [%rd43+4];
	fma.rn.f32 	%f199, %f211, %f197, %f198;
	max.f32 	%f200, %f199, 0f00000000;
	st.global.f32 	[%rd45+4], %f200;
	ld.global.nc.f32 	%f201, [%rd42+1028];
	ld.global.nc.f32 	%f202, [%rd43+1028];
	fma.rn.f32 	%f203, %f209, %f201, %f202;
	max.f32 	%f204, %f203, 0f00000000;
	st.global.f32 	[%rd45+1028], %f204;
	ret;

}


// ===== COMPILED SASS (sm_100) =====

	.target	sm_100

	.elftype	@"ET_EXEC"


//--------------------- .note.nv.tkinfo           --------------------------
	.section	.note.nv.tkinfo,"",@"SHT_NOTE"
	.sectionflags	@"SHF_NOTE_NV_TKINFO"
	.tkinfo
        /*0018*/ 	.word	0x00000002
        /*0030*/ 	.string	""
        /*0030*/ 	.string	"ptxas"
        /*0030*/ 	.string	"Cuda compilation tools, release 13.0, V13.0.88"
        /*0030*/ 	.string	"Build cuda_13.0.r13.0/compiler.36424714_0"
        /*0030*/ 	.string	"-arch sm_100 -m 64 "



//--------------------- .note.nv.cuinfo           --------------------------
	.section	.note.nv.cuinfo,"",@"SHT_NOTE"
	.sectionflags	@"SHF_NOTE_NV_CUINFO"
        /*0018*/ 	.short	0x0002
        /*001a*/ 	.short	0x0064
        /*001c*/ 	.short	0x0082
	.zero		2


//--------------------- .nv.info                  --------------------------
	.section	.nv.info,"",@"SHT_CUDA_INFO"
	.align	4


	//----- nvinfo : EIATTR_REGCOUNT
	.align		4
        /*0000*/ 	.byte	0x04, 0x2f
        /*0002*/ 	.short	(.L_1 - .L_0)
	.align		4
.L_0:
        /*0004*/ 	.word	index@(my_kernel_kernel0)
        /*0008*/ 	.word	0x00000038


	//----- nvinfo : EIATTR_FRAME_SIZE
	.align		4
.L_1:
        /*000c*/ 	.byte	0x04, 0x11
        /*000e*/ 	.short	(.L_3 - .L_2)
	.align		4
.L_2:
        /*0010*/ 	.word	index@(my_kernel_kernel0)
        /*0014*/ 	.word	0x00000000


	//----- nvinfo : EIATTR_MIN_STACK_SIZE
	.align		4
.L_3:
        /*0018*/ 	.byte	0x04, 0x12
        /*001a*/ 	.short	(.L_5 - .L_4)
	.align		4
.L_4:
        /*001c*/ 	.word	index@(my_kernel_kernel0)
        /*0020*/ 	.word	0x00000000
.L_5:


//--------------------- .nv.compat                --------------------------
	.section	.nv.compat,"",@"SHT_CUDA_COMPAT_INFO"
	.align	4
        /*0000*/ 	.byte	0x02, 0x09, 0x00, 0x00, 0x02, 0x02, 0x01, 0x00, 0x02, 0x05, 0x05, 0x00, 0x03, 0x07, 0x01, 0x01
        /*0010*/ 	.byte	0x02, 0x03, 0x00, 0x00, 0x02, 0x06, 0x01, 0x00, 0x04, 0x0b, 0x08, 0x00, 0x09, 0x00, 0x00, 0x00
        /*0020*/ 	.byte	0x00, 0x00, 0x00, 0x00


//--------------------- .nv.info.my_kernel_kernel0 --------------------------
	.section	.nv.info.my_kernel_kernel0,"",@"SHT_CUDA_INFO"
	.sectionflags	@""
	.align	4


	//----- nvinfo : EIATTR_CUDA_API_VERSION
	.align		4
        /*0000*/ 	.byte	0x04, 0x37
        /*0002*/ 	.short	(.L_7 - .L_6)
.L_6:
        /*0004*/ 	.word	0x00000082


	//----- nvinfo : EIATTR_KPARAM_INFO
	.align		4
.L_7:
        /*0008*/ 	.byte	0x04, 0x17
        /*000a*/ 	.short	(.L_9 - .L_8)
.L_8:
        /*000c*/ 	.word	0x00000000
        /*0010*/ 	.short	0x0004
        /*0012*/ 	.short	0x0020
        /*0014*/ 	.byte	0x00, 0xf5, 0x21, 0x00


	//----- nvinfo : EIATTR_KPARAM_INFO
	.align		4
.L_9:
        /*0018*/ 	.byte	0x04, 0x17
        /*001a*/ 	.short	(.L_11 - .L_10)
.L_10:
        /*001c*/ 	.word	0x00000000
        /*0020*/ 	.short	0x0003
        /*0022*/ 	.short	0x0018
        /*0024*/ 	.byte	0x00, 0xf5, 0x21, 0x00


	//----- nvinfo : EIATTR_KPARAM_INFO
	.align		4
.L_11:
        /*0028*/ 	.byte	0x04, 0x17
        /*002a*/ 	.short	(.L_13 - .L_12)
.L_12:
        /*002c*/ 	.word	0x00000000
        /*0030*/ 	.short	0x0002
        /*0032*/ 	.short	0x0010
        /*0034*/ 	.byte	0x00, 0xf5, 0x21, 0x00


	//----- nvinfo : EIATTR_KPARAM_INFO
	.align		4
.L_13:
        /*0038*/ 	.byte	0x04, 0x17
        /*003a*/ 	.short	(.L_15 - .L_14)
.L_14:
        /*003c*/ 	.word	0x00000000
        /*0040*/ 	.short	0x0001
        /*0042*/ 	.short	0x0008
        /*0044*/ 	.byte	0x00, 0xf5, 0x21, 0x00


	//----- nvinfo : EIATTR_KPARAM_INFO
	.align		4
.L_15:
        /*0048*/ 	.byte	0x04, 0x17
        /*004a*/ 	.short	(.L_17 - .L_16)
.L_16:
        /*004c*/ 	.word	0x00000000
        /*0050*/ 	.short	0x0000
        /*0052*/ 	.short	0x0000
        /*0054*/ 	.byte	0x00, 0xf5, 0x21, 0x00


	//----- nvinfo : EIATTR_SPARSE_MMA_MASK
	.align		4
.L_17:
        /*0058*/ 	.byte	0x03, 0x50
        /*005a*/ 	.short	0x0000


	//----- nvinfo : EIATTR_MAXREG_COUNT
	.align		4
        /*005c*/ 	.byte	0x03, 0x1b
        /*005e*/ 	.short	0x00ff


	//----- nvinfo : EIATTR_NUM_BARRIERS
	.align		4
        /*0060*/ 	.byte	0x02, 0x4c
        /*0062*/ 	.byte	0x01
	.zero		1


	//----- nvinfo : EIATTR_MERCURY_ISA_VERSION
	.align		4
        /*0064*/ 	.byte	0x03, 0x5f
        /*0066*/ 	.short	0x0101


	//----- nvinfo : EIATTR_VRC_CTA_INIT_COUNT
	.align		4
        /*0068*/ 	.byte	0x02, 0x4a
	.zero		1
	.zero		1


	//----- nvinfo : EIATTR_EXIT_INSTR_OFFSETS
	.align		4
        /*006c*/ 	.byte	0x04, 0x1c
        /*006e*/ 	.short	(.L_19 - .L_18)


	//   ....[0]....
.L_18:
        /*0070*/ 	.word	0x000015a0


	//----- nvinfo : EIATTR_CRS_STACK_SIZE
	.align		4
.L_19:
        /*0074*/ 	.byte	0x04, 0x1e
        /*0076*/ 	.short	(.L_21 - .L_20)
.L_20:
        /*0078*/ 	.word	0x00000000


	//----- nvinfo : EIATTR_CBANK_PARAM_SIZE
	.align		4
.L_21:
        /*007c*/ 	.byte	0x03, 0x19
        /*007e*/ 	.short	0x0028


	//----- nvinfo : EIATTR_PARAM_CBANK
	.align		4
        /*0080*/ 	.byte	0x04, 0x0a
        /*0082*/ 	.short	(.L_23 - .L_22)
	.align		4
.L_22:
        /*0084*/ 	.word	index@(.nv.constant0.my_kernel_kernel0)
        /*0088*/ 	.short	0x0380
        /*008a*/ 	.short	0x0028


	//----- nvinfo : EIATTR_SW_WAR
	.align		4
.L_23:
        /*008c*/ 	.byte	0x04, 0x36
        /*008e*/ 	.short	(.L_25 - .L_24)
.L_24:
        /*0090*/ 	.word	0x00000008
.L_25:


//--------------------- .nv.callgraph             --------------------------
	.section	.nv.callgraph,"",@"SHT_CUDA_CALLGRAPH"
	.align	4
	.sectionentsize	8
	.align		4
        /*0000*/ 	.word	0x00000000
	.align		4
        /*0004*/ 	.word	0xffffffff
	.align		4
        /*0008*/ 	.word	0x00000000
	.align		4
        /*000c*/ 	.word	0xfffffffe
	.align		4
        /*0010*/ 	.word	0x00000000
	.align		4
        /*0014*/ 	.word	0xfffffffd
	.align		4
        /*0018*/ 	.word	0x00000000
	.align		4
        /*001c*/ 	.word	0xfffffffc


//--------------------- .text.my_kernel_kernel0   --------------------------
	.section	.text.my_kernel_kernel0,"ax",@progbits
	.align	128
        .global         my_kernel_kernel0
        .type           my_kernel_kernel0,@function
        .size           my_kernel_kernel0,(.L_x_5 - my_kernel_kernel0)
        .other          my_kernel_kernel0,@"STO_CUDA_ENTRY STV_DEFAULT"
my_kernel_kernel0:
.text.my_kernel_kernel0:
[----:B------:R-:W-:Y:S01]  /*0000*/  LDC R1, c[0x0][0x37c] ;  /* 0x0000df00ff017b82 */ /* 0x000fe20000000800 */
[----:B------:R-:W0:Y:S07]  /*0010*/  S2R R3, SR_TID.X ;  /* 0x0000000000037919 */ /* 0x000e2e0000002100 */
[----:B------:R-:W1:Y:S01]  /*0020*/  S2UR UR6, SR_CgaCtaId ;  /* 0x00000000000679c3 */ /* 0x000e620000008800 */
[----:B------:R-:W2:Y:S01]  /*0030*/  LDCU.64 UR8, c[0x0][0x388] ;  /* 0x00007100ff0877ac */ /* 0x000ea20008000a00 */
[----:B------:R-:W-:-:S02]  /*0040*/  HFMA2 R28, -RZ, RZ, 0, 0 ;  /* 0x00000000ff1c7431 */ /* 0x000fc400000001ff */
[----:B------:R-:W-:Y:S02]  /*0050*/  IMAD.MOV.U32 R41, RZ, RZ, RZ ;  /* 0x000000ffff297224 */ /* 0x000fe400078e00ff */
[----:B------:R-:W-:Y:S01]  /*0060*/  HFMA2 R15, -RZ, RZ, 0, 0 ;  /* 0x00000000ff0f7431 */ /* 0x000fe200000001ff */
[----:B------:R-:W-:Y:S01]  /*0070*/  UMOV UR4, 0x400 ;  /* 0x0000040000047882 */ /* 0x000fe20000000000 */
[----:B------:R-:W-:Y:S01]  /*0080*/  MOV R33, RZ ;  /* 0x000000ff00217202 */ /* 0x000fe20000000f00 */
[----:B------:R-:W-:Y:S01]  /*0090*/  IMAD.MOV.U32 R31, RZ, RZ, RZ ;  /* 0x000000ffff1f7224 */ /* 0x000fe200078e00ff */
[----:B------:R-:W3:Y:S01]  /*00a0*/  S2UR UR5, SR_CTAID.X ;  /* 0x00000000000579c3 */ /* 0x000ee20000002500 */
[----:B------:R-:W4:Y:S01]  /*00b0*/  LDCU.64 UR10, c[0x0][0x358] ;  /* 0x00006b00ff0a77ac */ /* 0x000f220008000a00 */
[----:B--2---:R-:W-:-:S04]  /*00c0*/  UIADD3 UR7, UP0, UPT, UR8, 0x1200200, URZ ;  /* 0x0120020008077890 */ /* 0x004fc8000ff1e0ff */
[----:B------:R-:W-:Y:S02]  /*00d0*/  UIADD3.X UR8, UPT, UPT, URZ, UR9, URZ, UP0, !UPT ;  /* 0x00000009ff087290 */ /* 0x000fe400087fe4ff */
[----:B-1----:R-:W-:Y:S02]  /*00e0*/  ULEA UR9, UR6, UR4, 0x18 ;  /* 0x0000000406097291 */ /* 0x002fe4000f8ec0ff */
[----:B------:R-:W-:Y:S01]  /*00f0*/  UIADD3 UR4, UPT, UPT, UR4, 0x1f8, URZ ;  /* 0x000001f804047890 */ /* 0x000fe2000fffe0ff */
[----:B0-----:R-:W-:-:S03]  /*0100*/  PRMT R0, R3, 0x9910, RZ ;  /* 0x0000991003007816 */ /* 0x001fc600000000ff */
[----:B------:R-:W-:Y:S01]  /*0110*/  ULEA UR6, UR6, UR4, 0x18 ;  /* 0x0000000406067291 */ /* 0x000fe2000f8ec0ff */
[C---:B------:R-:W-:Y:S02]  /*0120*/  ISETP.GE.U32.AND P0, PT, R3.reuse, 0x300, PT ;  /* 0x000003000300780c */ /* 0x040fe40003f06070 */
[C---:B------:R-:W-:Y:S01]  /*0130*/  ISETP.GE.U32.AND P1, PT, R3.reuse, 0x180, PT ;  /* 0x000001800300780c */ /* 0x040fe20003f26070 */
[----:B------:R-:W-:Y:S01]  /*0140*/  IMAD R0, R0, 0x25, RZ ;  /* 0x0000002500007824 */ /* 0x000fe200078e02ff */
[C---:B------:R-:W-:Y:S02]  /*0150*/  IADD3 R7, PT, PT, R3.reuse, 0x280, RZ ;  /* 0x0000028003077810 */ /* 0x040fe40007ffe0ff */
[----:B------:R-:W-:Y:S02]  /*0160*/  SHF.R.U32.HI R43, RZ, 0x7, R3 ;  /* 0x00000007ff2b7819 */ /* 0x000fe40000011603 */
[----:B------:R-:W-:Y:S02]  /*0170*/  LOP3.LUT R0, R0, 0xffff, RZ, 0xc0, !PT ;  /* 0x0000ffff00007812 */ /* 0x000fe400078ec0ff */
[----:B------:R-:W-:-:S02]  /*0180*/  SHF.L.U32 R42, R3, 0x3, RZ ;  /* 0x00000003032a7819 */ /* 0x000fc400000006ff */
[----:B------:R-:W-:Y:S02]  /*0190*/  SHF.R.U32.HI R0, RZ, 0x8, R0 ;  /* 0x00000008ff007819 */ /* 0x000fe40000011600 */
[----:B------:R-:W-:Y:S02]  /*01a0*/  LOP3.LUT R42, R42, 0x3f8, RZ, 0xc0, !PT ;  /* 0x000003f82a2a7812 */ /* 0x000fe400078ec0ff */
[----:B------:R-:W-:Y:S02]  /*01b0*/  IADD3 R2, PT, PT, RZ, -R0, RZ ;  /* 0x80000000ff027210 */ /* 0x000fe40007ffe0ff */
[----:B------:R-:W-:Y:S02]  /*01c0*/  LEA R44, R3, UR6, 0x2 ;  /* 0x00000006032c7c11 */ /* 0x000fe4000f8e10ff */
[----:B------:R-:W-:-:S04]  /*01d0*/  PRMT R2, R2, 0x7710, RZ ;  /* 0x0000771002027816 */ /* 0x000fc800000000ff */
[----:B------:R-:W-:-:S04]  /*01e0*/  IADD3 R2, PT, PT, R2, R3, RZ ;  /* 0x0000000302027210 */ /* 0x000fc80007ffe0ff */
[----:B------:R-:W-:Y:S02]  /*01f0*/  LOP3.LUT R5, R2, 0xfe, RZ, 0xc0, !PT ;  /* 0x000000fe02057812 */ /* 0x000fe400078ec0ff */
[----:B------:R-:W-:Y:S02]  /*0200*/  IADD3 R2, PT, PT, R3, 0x1500, RZ ;  /* 0x0000150003027810 */ /* 0x000fe40007ffe0ff */
[----:B------:R-:W-:Y:S02]  /*0210*/  LEA.HI R5, R5, R0, RZ, 0x1f ;  /* 0x0000000005057211 */ /* 0x000fe400078ff8ff */
[C---:B------:R-:W-:Y:S01]  /*0220*/  IADD3 R0, PT, PT, R3.reuse, 0x900, RZ ;  /* 0x0000090003007810 */ /* 0x040fe20007ffe0ff */
[C---:B------:R-:W-:Y:S01]  /*0230*/  @P0 VIADD R0, R3.reuse, 0xfffffd00 ;  /* 0xfffffd0003000836 */ /* 0x040fe20000000000 */
[----:B------:R-:W-:Y:S02]  /*0240*/  LOP3.LUT R2, R2, 0xffff, RZ, 0xc0, !PT ;  /* 0x0000ffff02027812 */ /* 0x000fe400078ec0ff */
[----:B------:R-:W-:-:S02]  /*0250*/  ISETP.GT.U32.AND P0, PT, R3, 0x17f, PT ;  /* 0x0000017f0300780c */ /* 0x000fc40003f04070 */
[----:B------:R-:W-:Y:S01]  /*0260*/  SHF.L.U32 R6, R0, 0x8, RZ ;  /* 0x0000000800067819 */ /* 0x000fe200000006ff */
[----:B------:R-:W-:Y:S01]  /*0270*/  IMAD R4, R2, 0xaab, RZ ;  /* 0x00000aab02047824 */ /* 0x000fe200078e02ff */
[----:B------:R-:W-:Y:S02]  /*0280*/  SEL R0, RZ, 0x240000, !P0 ;  /* 0x00240000ff007807 */ /* 0x000fe40004000000 */
[----:B------:R-:W-:Y:S02]  /*0290*/  IADD3 R2, PT, PT, R3, 0xa80, RZ ;  /* 0x00000a8003027810 */ /* 0x000fe40007ffe0ff */
[----:B------:R-:W-:Y:S02]  /*02a0*/  LOP3.LUT R5, R5, 0xfc, RZ, 0xc0, !PT ;  /* 0x000000fc05057812 */ /* 0x000fe400078ec0ff */
[----:B------:R-:W-:Y:S02]  /*02b0*/  @P1 IADD3 R2, PT, PT, R3, -0x180, RZ ;  /* 0xfffffe8003021810 */ /* 0x000fe40007ffe0ff */
[----:B------:R-:W-:-:S02]  /*02c0*/  SHF.R.U32.HI R4, RZ, 0x17, R4 ;  /* 0x00000017ff047819 */ /* 0x000fc40000011604 */
[----:B------:R-:W-:Y:S02]  /*02d0*/  LOP3.LUT R9, R6, 0xc0000, RZ, 0xc0, !PT ;  /* 0x000c000006097812 */ /* 0x000fe400078ec0ff */
[----:B------:R-:W-:Y:S01]  /*02e0*/  LOP3.LUT R7, R0, 0x3ff, R7, 0xf8, !PT ;  /* 0x000003ff00077812 */ /* 0x000fe200078ef807 */
[----:B------:R-:W-:Y:S01]  /*02f0*/  VIADD R0, R3, 0x100 ;  /* 0x0000010003007836 */ /* 0x000fe20000000000 */
[----:B------:R-:W-:Y:S01]  /*0300*/  SHF.R.U32.HI R5, RZ, 0x2, R5 ;  /* 0x00000002ff057819 */ /* 0x000fe20000011605 */
[----:B------:R-:W-:Y:S01]  /*0310*/  IMAD R9, R4, 0x240000, R9 ;  /* 0x0024000004097824 */ /* 0x000fe200078e0209 */
[----:B------:R-:W-:Y:S02]  /*0320*/  SHF.L.U32 R2, R2, 0x8, RZ ;  /* 0x0000000802027819 */ /* 0x000fe400000006ff */
[----:B---3--:R-:W-:Y:S02]  /*0330*/  LOP3.LUT P0, RZ, R5, UR5, RZ, 0xfc, !PT ;  /* 0x0000000505ff7c12 */ /* 0x008fe4000f80fcff */
[----:B------:R-:W-:-:S02]  /*0340*/  MOV R4, UR9 ;  /* 0x0000000900047c02 */ /* 0x000fc40008000f00 */
[----:B------:R-:W-:Y:S02]  /*0350*/  LOP3.LUT R0, R0, 0x3ff, RZ, 0xc0, !PT ;  /* 0x000003ff00007812 */ /* 0x000fe400078ec0ff */
[----:B------:R-:W-:Y:S01]  /*0360*/  LOP3.LUT R2, R2, 0xc0000, RZ, 0xc0, !PT ;  /* 0x000c000002027812 */ /* 0x000fe200078ec0ff */
[--C-:B------:R-:W-:Y:S01]  /*0370*/  IMAD R43, R43, 0x18, R4.reuse ;  /* 0x000000182b2b7824 */ /* 0x100fe200078e0204 */
[----:B------:R-:W-:Y:S01]  /*0380*/  IADD3 R5, PT, PT, R5, UR5, RZ ;  /* 0x0000000505057c10 */ /* 0x000fe2000fffe0ff */
[----:B------:R-:W-:Y:S01]  /*0390*/  IMAD R45, R3, 0x18, R4 ;  /* 0x00000018032d7824 */ /* 0x000fe200078e0204 */
[----:B------:R-:W-:Y:S01]  /*03a0*/  IADD3 R2, PT, PT, R2, R7, RZ ;  /* 0x0000000702027210 */ /* 0x000fe20007ffe0ff */
[----:B------:R-:W-:Y:S01]  /*03b0*/  UIMAD UR5, UR5, 0xe00, URZ ;  /* 0x00000e00050578a4 */ /* 0x000fe2000f8e02ff */
[----:B------:R-:W-:Y:S02]  /*03c0*/  IADD3 R0, PT, PT, R0, R9, RZ ;  /* 0x0000000900007210 */ /* 0x000fe40007ffe0ff */
[----:B----4-:R-:W-:-:S13]  /*03d0*/  ISETP.GT.U32.OR P0, PT, R5, 0xe, !P0 ;  /* 0x0000000e0500780c */ /* 0x010fda0004704470 */
.L_x_3:
[C---:B------:R-:W-:Y:S01]  /*03e0*/  PRMT R4, R3.reuse, 0x9910, RZ ;  /* 0x0000991003047816 */ /* 0x040fe200000000ff */
[C---:B------:R-:W-:Y:S01]  /*03f0*/  VIADD R7, R3.reuse, 0x300 ;  /* 0x0000030003077836 */ /* 0x040fe20000000000 */
[C---:B------:R-:W-:Y:S01]  /*0400*/  SHF.L.U32 R9, R3.reuse, 0x8, RZ ;  /* 0x0000000803097819 */ /* 0x040fe200000006ff */
[----:B------:R-:W0:Y:S01]  /*0410*/  LDCU.128 UR12, c[0x0][0x380] ;  /* 0x00007000ff0c77ac */ /* 0x000e220008000c00 */
[C---:B------:R-:W-:Y:S01]  /*0420*/  SHF.L.U32 R12, R3.reuse, 0x8, RZ ;  /* 0x00000008030c7819 */ /* 0x040fe200000006ff */
[----:B------:R-:W-:Y:S01]  /*0430*/  IMAD R4, R4, 0x25, RZ ;  /* 0x0000002504047824 */ /* 0x000fe200078e02ff */
[C---:B------:R-:W-:Y:S01]  /*0440*/  IADD3 R13, PT, PT, R3.reuse, 0x380, RZ ;  /* 0x00000380030d7810 */ /* 0x040fe20007ffe0ff */
[----:B------:R-:W-:Y:S01]  /*0450*/  VIADD R11, R3, 0x380 ;  /* 0x00000380030b7836 */ /* 0x000fe20000000000 */
[----:B------:R-:W-:Y:S01]  /*0460*/  UMOV UR4, URZ ;  /* 0x000000ff00047c82 */ /* 0x000fe20008000000 */
[C---:B------:R-:W-:Y:S01]  /*0470*/  IMAD R37, R41.reuse, 0xc0000, R2 ;  /* 0x000c000029257824 */ /* 0x040fe200078e0202 */
[----:B------:R-:W-:Y:S01]  /*0480*/  LOP3.LUT R4, R4, 0xffff, RZ, 0xc0, !PT ;  /* 0x0000ffff04047812 */ /* 0x000fe200078ec0ff */
[----:B------:R-:W-:-:S03]  /*0490*/  IMAD R36, R41, 0xc0000, R0 ;  /* 0x000c000029247824 */ /* 0x000fc600078e0200 */
[----:B------:R-:W-:-:S04]  /*04a0*/  SHF.R.U32.HI R4, RZ, 0x8, R4 ;  /* 0x00000008ff047819 */ /* 0x000fc80000011604 */
[----:B------:R-:W-:Y:S01]  /*04b0*/  IADD3 R6, PT, PT, RZ, -R4, RZ ;  /* 0x80000004ff067210 */ /* 0x000fe20007ffe0ff */
[----:B0-----:R-:W-:-:S03]  /*04c0*/  UIADD3 UR14, UP0, UPT, UR14, 0x900000, URZ ;  /* 0x009000000e0e7890 */ /* 0x001fc6000ff1e0ff */
[----:B------:R-:W-:Y:S01]  /*04d0*/  PRMT R6, R6, 0x7710, RZ ;  /* 0x0000771006067816 */ /* 0x000fe200000000ff */
[----:B------:R-:W-:Y:S02]  /*04e0*/  UIADD3 UR12, UP1, UPT, UR12, -0x4000, URZ ;  /* 0xffffc0000c0c7890 */ /* 0x000fe4000ff3e0ff */
[----:B------:R-:W-:Y:S01]  /*04f0*/  UIADD3.X UR15, UPT, UPT, URZ, UR15, URZ, UP0, !UPT ;  /* 0x0000000fff0f7290 */ /* 0x000fe200087fe4ff */
[----:B------:R-:W-:Y:S01]  /*0500*/  IADD3 R6, PT, PT, R6, R3, RZ ;  /* 0x0000000306067210 */ /* 0x000fe20007ffe0ff */
[----:B------:R-:W-:Y:S02]  /*0510*/  UIADD3.X UR13, UPT, UPT, UR13, -0x1, URZ, UP1, !UPT ;  /* 0xffffffff0d0d7890 */ /* 0x000fe40008ffe4ff */
[----:B------:R-:W-:Y:S02]  /*0520*/  MOV R46, UR12 ;  /* 0x0000000c002e7c02 */ /* 0x000fe40008000f00 */
[----:B------:R-:W-:Y:S02]  /*0530*/  LOP3.LUT R5, R6, 0xfe, RZ, 0xc0, !PT ;  /* 0x000000fe06057812 */ /* 0x000fe400078ec0ff */
[----:B------:R-:W-:Y:S01]  /*0540*/  IADD3 R6, PT, PT, R12, 0x70000, RZ ;  /* 0x000700000c067810 */ /* 0x000fe20007ffe0ff */
[----:B------:R-:W-:Y:S01]  /*0550*/  IMAD.U32 R47, RZ, RZ, UR13 ;  /* 0x0000000dff2f7e24 */ /* 0x000fe2000f8e00ff */
[----:B------:R-:W-:-:S02]  /*0560*/  LEA.HI R5, R5, R4, RZ, 0x1f ;  /* 0x0000000405057211 */ /* 0x000fc400078ff8ff */
[----:B------:R-:W-:Y:S02]  /*0570*/  LOP3.LUT R4, R3, 0x200, RZ, 0x3c, !PT ;  /* 0x0000020003047812 */ /* 0x000fe400078e3cff */
[----:B------:R-:W-:Y:S02]  /*0580*/  LOP3.LUT R5, R5, 0xfc, RZ, 0xc0, !PT ;  /* 0x000000fc05057812 */ /* 0x000fe400078ec0ff */
[----:B------:R-:W-:Y:S02]  /*0590*/  LOP3.LUT R6, R6, 0xc0000, RZ, 0xc0, !PT ;  /* 0x000c000006067812 */ /* 0x000fe400078ec0ff */
[----:B------:R-:W-:Y:S02]  /*05a0*/  SHF.R.U32.HI R5, RZ, 0x2, R5 ;  /* 0x00000002ff057819 */ /* 0x000fe40000011605 */
[----:B------:R-:W-:Y:S02]  /*05b0*/  LOP3.LUT R38, R6, 0x3ff, R7, 0xf8, !PT ;  /* 0x000003ff06267812 */ /* 0x000fe400078ef807 */
[----:B------:R-:W-:Y:S01]  /*05c0*/  PRMT R8, R5, 0x9910, RZ ;  /* 0x0000991005087816 */ /* 0x000fe200000000ff */
[----:B------:R-:W0:Y:S01]  /*05d0*/  LDC.64 R6, c[0x0][0x388] ;  /* 0x0000e200ff067b82 */ /* 0x000e220000000a00 */
[----:B------:R-:W-:Y:S01]  /*05e0*/  IADD3 R5, PT, PT, R9, 0x20000, RZ ;  /* 0x0002000009057810 */ /* 0x000fe20007ffe0ff */
[----:B------:R-:W-:Y:S01]  /*05f0*/  IMAD R38, R41, 0xc0000, R38 ;  /* 0x000c000029267824 */ /* 0x000fe200078e0226 */
[----:B------:R-:W-:-:S02]  /*0600*/  IADD3 R12, PT, PT, R12, 0x78000, RZ ;  /* 0x000780000c0c7810 */ /* 0x000fc40007ffe0ff */
[----:B------:R-:W-:Y:S01]  /*0610*/  LOP3.LUT R10, R4, 0x40000, R5, 0xf8, !PT ;  /* 0x00040000040a7812 */ /* 0x000fe200078ef805 */
[----:B------:R-:W-:Y:S01]  /*0620*/  IMAD R4, R8, 0x7, RZ ;  /* 0x0000000708047824 */ /* 0x000fe200078e02ff */
[----:B------:R-:W-:Y:S01]  /*0630*/  LOP3.LUT R12, R12, 0xc0000, RZ, 0xc0, !PT ;  /* 0x000c00000c0c7812 */ /* 0x000fe200078ec0ff */
[----:B------:R-:W-:Y:S01]  /*0640*/  VIADD R5, R9, 0x58000 ;  /* 0x0005800009057836 */ /* 0x000fe20000000000 */
[----:B------:R-:W-:Y:S02]  /*0650*/  IADD3 R8, PT, PT, R3, 0x180, RZ ;  /* 0x0000018003087810 */ /* 0x000fe40007ffe0ff */
[----:B------:R-:W-:Y:S02]  /*0660*/  IADD3 R14, PT, PT, RZ, -R4, RZ ;  /* 0x80000004ff0e7210 */ /* 0x000fe40007ffe0ff */
[----:B------:R-:W-:Y:S02]  /*0670*/  IADD3 R4, PT, PT, R9, 0x38000, RZ ;  /* 0x0003800009047810 */ /* 0x000fe40007ffe0ff */
[----:B------:R-:W-:-:S02]  /*0680*/  PRMT R14, R14, 0x7710, RZ ;  /* 0x000077100e0e7816 */ /* 0x000fc400000000ff */
[----:B------:R-:W-:Y:S02]  /*0690*/  LOP3.LUT R4, R4, 0x40000, RZ, 0xc0, !PT ;  /* 0x0004000004047812 */ /* 0x000fe400078ec0ff */
[----:B------:R-:W-:Y:S02]  /*06a0*/  IADD3 R9, PT, PT, R14, R3, RZ ;  /* 0x000000030e097210 */ /* 0x000fe40007ffe0ff */
[----:B------:R-:W-:Y:S01]  /*06b0*/  LOP3.LUT R14, R12, 0x3ff, R13, 0xf8, !PT ;  /* 0x000003ff0c0e7812 */ /* 0x000fe200078ef80d */
[----:B------:R-:W-:Y:S01]  /*06c0*/  IMAD R13, R41, 0xc0000, R10 ;  /* 0x000c0000290d7824 */ /* 0x000fe200078e020a */
[----:B------:R-:W-:Y:S02]  /*06d0*/  LOP3.LUT R16, R9, 0xff, RZ, 0xc0, !PT ;  /* 0x000000ff09107812 */ /* 0x000fe400078ec0ff */
[----:B------:R-:W-:Y:S02]  /*06e0*/  LOP3.LUT R5, R5, 0xc0000, RZ, 0xc0, !PT ;  /* 0x000c000005057812 */ /* 0x000fe400078ec0ff */
[----:B------:R-:W-:-:S02]  /*06f0*/  LOP3.LUT P1, RZ, R41, R16, RZ, 0xfc, !PT ;  /* 0x0000001029ff7212 */ /* 0x000fc4000782fcff */
[----:B------:R-:W-:Y:S02]  /*0700*/  IADD3 R10, PT, PT, -R16, 0x8, RZ ;  /* 0x00000008100a7810 */ /* 0x000fe40007ffe1ff */
[----:B------:R-:W-:Y:S02]  /*0710*/  PLOP3.LUT P1, PT, P0, P1, PT, 0xf2, 0x2f ;  /* 0x00000000002f781c */ /* 0x000fe40000723e72 */
[----:B------:R-:W-:Y:S01]  /*0720*/  LOP3.LUT R12, R4, 0x3ff, R11, 0xf8, !PT ;  /* 0x000003ff040c7812 */ /* 0x000fe200078ef80b */
[C---:B------:R-:W-:Y:S01]  /*0730*/  IMAD R11, R41.reuse, 0xc0000, R14 ;  /* 0x000c0000290b7824 */ /* 0x040fe200078e020e */
[----:B------:R-:W-:Y:S02]  /*0740*/  ISETP.GE.U32.OR P1, PT, R41, R10, P1 ;  /* 0x0000000a2900720c */ /* 0x000fe40000f26470 */
[----:B------:R-:W-:Y:S01]  /*0750*/  LOP3.LUT R4, R5, 0x3ff, R8, 0xf8, !PT ;  /* 0x000003ff05047812 */ /* 0x000fe200078ef808 */
[----:B0-----:R-:W-:Y:S01]  /*0760*/  IMAD.WIDE.U32 R6, R11, 0x4, R6 ;  /* 0x000000040b067825 */ /* 0x001fe200078e0006 */
[----:B------:R-:W-:-:S02]  /*0770*/  IADD3 R10, PT, PT, R3, R41, RZ ;  /* 0x00000029030a7210 */ /* 0x000fc40007ffe0ff */
[----:B------:R-:W-:Y:S01]  /*0780*/  MOV R8, UR14 ;  /* 0x0000000e00087c02 */ /* 0x000fe20008000f00 */
[C---:B------:R-:W-:Y:S01]  /*0790*/  IMAD R5, R41.reuse, 0xc0000, R4 ;  /* 0x000c000029057824 */ /* 0x040fe200078e0204 */
[----:B------:R-:W-:Y:S01]  /*07a0*/  MOV R9, UR15 ;  /* 0x0000000f00097c02 */ /* 0x000fe20008000f00 */
[C---:B------:R-:W-:Y:S01]  /*07b0*/  IMAD R40, R41.reuse, 0xbffff, R10 ;  /* 0x000bffff29287824 */ /* 0x040fe200078e020a */
[----:B------:R-:W-:Y:S01]  /*07c0*/  LEA R11, R10, UR5, 0x9 ;  /* 0x000000050a0b7c11 */ /* 0x000fe2000f8e48ff */
[C---:B------:R-:W-:Y:S01]  /*07d0*/  IMAD R39, R41.reuse, 0xc0000, R12 ;  /* 0x000c000029277824 */ /* 0x040fe200078e020c */
[----:B------:R-:W-:Y:S01]  /*07e0*/  IADD3 R41, PT, PT, R41, 0x1, RZ ;  /* 0x0000000129297810 */ /* 0x000fe20007ffe0ff */
[--C-:B------:R-:W-:Y:S01]  /*07f0*/  IMAD.WIDE.U32 R4, R5, 0x4, R8.reuse ;  /* 0x0000000405047825 */ /* 0x100fe200078e0008 */
[----:B------:R-:W-:Y:S02]  /*0800*/  IADD3 R6, P3, PT, R6, 0x1200000, RZ ;  /* 0x0120000006067810 */ /* 0x000fe40007f7e0ff */
[----:B------:R-:W-:Y:S01]  /*0810*/  ISETP.NE.AND P2, PT, R41, 0x3, PT ;  /* 0x000000032900780c */ /* 0x000fe20003f45270 */
[----:B------:R-:W-:Y:S01]  /*0820*/  IMAD.WIDE.U32 R8, R13, 0x4, R8 ;  /* 0x000000040d087825 */ /* 0x000fe200078e0008 */
[----:B------:R-:W-:-:S03]  /*0830*/  IADD3.X R7, PT, PT, RZ, R7, RZ, P3, !PT ;  /* 0x00000007ff077210 */ /* 0x000fc60001ffe4ff */
[----:B------:R-:W-:-:S08]  /*0840*/  IMAD.WIDE.U32 R46, R11, 0x4, R46 ;  /* 0x000000040b2e7825 */ /* 0x000fd000078e002e */
.L_x_2:
[----:B------:R-:W0:Y:S01]  /*0850*/  LDC.64 R10, c[0x0][0x388] ;  /* 0x0000e200ff0a7b82 */ /* 0x000e220000000a00 */
[----:B------:R-:W-:Y:S01]  /*0860*/  MOV R24, UR7 ;  /* 0x0000000700187c02 */ /* 0x000fe20008000f00 */
[----:B------:R1:W5:Y:S01]  /*0870*/  LDG.E.CONSTANT R35, desc[UR10][R8.64] ;  /* 0x0000000a08237981 */ /* 0x000362000c1e9900 */
[----:B------:R-:W-:Y:S02]  /*0880*/  MOV R25, UR8 ;  /* 0x0000000800197c02 */ /* 0x000fe40008000f00 */
[----:B------:R-:W-:Y:S01]  /*0890*/  ISETP.GT.U32.AND P3, PT, R3, 0xff, PT ;  /* 0x000000ff0300780c */ /* 0x000fe20003f64070 */
[----:B------:R1:W5:Y:S01]  /*08a0*/  LDG.E.CONSTANT R49, desc[UR10][R4.64] ;  /* 0x0000000a04317981 */ /* 0x000362000c1e9900 */
[----:B------:R-:W-:-:S03]  /*08b0*/  IMAD.WIDE.U32 R24, R40, 0x4, R24 ;  /* 0x0000000428187825 */ /* 0x000fc600078e0018 */
[----:B------:R1:W5:Y:S01]  /*08c0*/  LDG.E.CONSTANT R51, desc[UR10][R6.64] ;  /* 0x0000000a06337981 */ /* 0x000362000c1e9900 */
[----:B------:R-:W-:-:S03]  /*08d0*/  IADD3 R18, P4, PT, R24, -0x1000000, RZ ;  /* 0xff00000018127810 */ /* 0x000fc60007f9e0ff */
[----:B------:R1:W5:Y:S01]  /*08e0*/  LDG.E.CONSTANT R27, desc[UR10][R24.64] ;  /* 0x0000000a181b7981 */ /* 0x000362000c1e9900 */
[----:B------:R-:W-:-:S03]  /*08f0*/  IADD3.X R19, PT, PT, R25, -0x1, RZ, P4, !PT ;  /* 0xffffffff19137810 */ /* 0x000fc600027fe4ff */
[----:B------:R1:W5:Y:S04]  /*0900*/  LDG.E.CONSTANT R29, desc[UR10][R24.64+0xffe00] ;  /* 0x0ffe000a181d7981 */ /* 0x000368000c1e9900 */
[----:B------:R1:W5:Y:S01]  /*0910*/  @!P3 LDG.E.CONSTANT R21, desc[UR10][R24.64+0x200a00] ;  /* 0x200a000a1815b981 */ /* 0x000362000c1e9900 */
[----:B0-----:R-:W-:-:S03]  /*0920*/  IMAD.WIDE.U32 R22, R39, 0x4, R10 ;  /* 0x0000000427167825 */ /* 0x001fc600078e000a */
[----:B------:R1:W5:Y:S01]  /*0930*/  LDG.E.CONSTANT R19, desc[UR10][R18.64+-0x200200] ;  /* 0xdffe000a12137981 */ /* 0x000362000c1e9900 */
[----:B------:R-:W-:-:S03]  /*0940*/  IMAD.WIDE.U32 R16, R38, 0x4, R10 ;  /* 0x0000000426107825 */ /* 0x000fc600078e000a */
[----:B------:R1:W5:Y:S01]  /*0950*/  LDG.E.CONSTANT R23, desc[UR10][R22.64] ;  /* 0x0000000a16177981 */ /* 0x000362000c1e9900 */
[----:B------:R-:W-:-:S03]  /*0960*/  IMAD.WIDE.U32 R12, R37, 0x4, R10 ;  /* 0x00000004250c7825 */ /* 0x000fc600078e000a */
[----:B------:R1:W5:Y:S01]  /*0970*/  LDG.E.CONSTANT R17, desc[UR10][R16.64] ;  /* 0x0000000a10117981 */ /* 0x000362000c1e9900 */
[----:B------:R-:W-:-:S03]  /*0980*/  IMAD.WIDE.U32 R10, R36, 0x4, R10 ;  /* 0x00000004240a7825 */ /* 0x000fc600078e000a */
[----:B------:R1:W5:Y:S04]  /*0990*/  LDG.E.CONSTANT R53, desc[UR10][R12.64] ;  /* 0x0000000a0c357981 */ /* 0x000368000c1e9900 */
[----:B------:R1:W5:Y:S01]  /*09a0*/  LDG.E.CONSTANT R11, desc[UR10][R10.64] ;  /* 0x0000000a0a0b7981 */ /* 0x000362000c1e9900 */
[----:B------:R-:W-:Y:S01]  /*09b0*/  BAR.SYNC.DEFER_BLOCKING 0x0 ;  /* 0x0000000000007b1d */ /* 0x000fe20000010000 */
[----:B------:R-:W-:-:S05]  /*09c0*/  ISETP.GT.U32.AND P4, PT, R3, 0x14, PT ;  /* 0x000000140300780c */ /* 0x000fca0003f84070 */
[----:B------:R-:W-:Y:S08]  /*09d0*/  BSSY.RECONVERGENT B0, `(.L_x_0) ;  /* 0x000000a000007945 */ /* 0x000ff00003800200 */
[----:B-1----:R-:W-:Y:S05]  /*09e0*/  @P4 BRA `(.L_x_1) ;  /* 0x0000000000204947 */ /* 0x002fea0003800000 */
[----:B------:R-:W-:Y:S01]  /*09f0*/  MOV R10, RZ ;  /* 0x000000ff000a7202 */ /* 0x000fe20000000f00 */
[----:B------:R-:W-:-:S05]  /*0a00*/  IMAD.MOV.U32 R12, RZ, RZ, RZ ;  /* 0x000000ffff0c7224 */ /* 0x000fca00078e00ff */
[----:B------:R-:W2:Y:S04]  /*0a10*/  @!P1 LDG.E.CONSTANT R10, desc[UR10][R46.64] ;  /* 0x0000000a2e0a9981 */ /* 0x000ea8000c1e9900 */
[----:B------:R-:W3:Y:S04]  /*0a20*/  @!P1 LDG.E.CONSTANT R12, desc[UR10][R46.64+0x4] ;  /* 0x0000040a2e0c9981 */ /* 0x000ee8000c1e9900 */
[----:B------:R0:W-:Y:S04]  /*0a30*/  STS.64 [R45], RZ ;  /* 0x000000ff2d007388 */ /* 0x0001e80000000a00 */
[----:B------:R0:W-:Y:S04]  /*0a40*/  STS.64 [R45+0x10], RZ ;  /* 0x000010ff2d007388 */ /* 0x0001e80000000a00 */
[----:B--2---:R0:W-:Y:S04]  /*0a50*/  STS [R45+0x8], R10 ;  /* 0x0000080a2d007388 */ /* 0x0041e80000000800 */
[----:B---3--:R0:W-:Y:S02]  /*0a60*/  STS [R45+0xc], R12 ;  /* 0x00000c0c2d007388 */ /* 0x0081e40000000800 */
.L_x_1:
[----:B------:R-:W-:Y:S05]  /*0a70*/  BSYNC.RECONVERGENT B0 ;  /* 0x0000000000007941 */ /* 0x000fea0003800200 */
.L_x_0:
[----:B-----5:R-:W-:Y:S01]  /*0a80*/  STS [R44+0xe00], R23 ;  /* 0x000e00172c007388 */ /* 0x020fe20000000800 */
[----:B------:R-:W-:Y:S01]  /*0a90*/  UIADD3 UR4, UPT, UPT, UR4, 0x1, URZ ;  /* 0x0000000104047890 */ /* 0x000fe2000fffe0ff */
[----:B------:R-:W-:Y:S01]  /*0aa0*/  IADD3 R8, P5, PT, R8, 0x1000, RZ ;  /* 0x0000100008087810 */ /* 0x000fe20007fbe0ff */
[----:B------:R-:W-:Y:S01]  /*0ab0*/  VIADD R38, R38, 0x400 ;  /* 0x0000040026267836 */ /* 0x000fe20000000000 */
[----:B------:R-:W-:Y:S01]  /*0ac0*/  STS [R44+0x1c00], R17 ;  /* 0x001c00112c007388 */ /* 0x000fe20000000800 */
[----:B------:R-:W-:Y:S01]  /*0ad0*/  UISETP.NE.AND UP0, UPT, UR4, 0x100, UPT ;  /* 0x000001000400788c */ /* 0x000fe2000bf05270 */
[----:B------:R-:W-:Y:S02]  /*0ae0*/  IADD3 R4, P4, PT, R4, 0x1000, RZ ;  /* 0x0000100004047810 */ /* 0x000fe40007f9e0ff */
[----:B------:R-:W-:Y:S01]  /*0af0*/  STS [R44+0x2a00], R53 ;  /* 0x002a00352c007388 */ /* 0x000fe20000000800 */
[----:B------:R-:W-:Y:S02]  /*0b00*/  IADD3.X R9, PT, PT, RZ, R9, RZ, P5, !PT ;  /* 0x00000009ff097210 */ /* 0x000fe40002ffe4ff */
[----:B------:R-:W-:Y:S01]  /*0b10*/  IADD3.X R5, PT, PT, RZ, R5, RZ, P4, !PT ;  /* 0x00000005ff057210 */ /* 0x000fe200027fe4ff */
[----:B------:R-:W-:Y:S01]  /*0b20*/  STS [R44+0x5400], R11 ;  /* 0x0054000b2c007388 */ /* 0x000fe20000000800 */
[----:B------:R-:W-:-:S02]  /*0b30*/  IADD3 R39, PT, PT, R39, 0x400, RZ ;  /* 0x0000040027277810 */ /* 0x000fc40007ffe0ff */
[----:B------:R-:W-:Y:S01]  /*0b40*/  IADD3 R36, PT, PT, R36, 0x400, RZ ;  /* 0x0000040024247810 */ /* 0x000fe20007ffe0ff */
[----:B------:R-:W-:Y:S01]  /*0b50*/  STS [R44], R19 ;  /* 0x000000132c007388 */ /* 0x000fe20000000800 */
[----:B------:R-:W-:Y:S02]  /*0b60*/  IADD3 R37, PT, PT, R37, 0x400, RZ ;  /* 0x0000040025257810 */ /* 0x000fe40007ffe0ff */
[----:B------:R-:W-:Y:S01]  /*0b70*/  IADD3 R40, PT, PT, R40, 0x400, RZ ;  /* 0x0000040028287810 */ /* 0x000fe20007ffe0ff */
[----:B------:R-:W-:Y:S04]  /*0b80*/  STS [R44+0x6200], R27 ;  /* 0x0062001b2c007388 */ /* 0x000fe80000000800 */
[----:B------:R-:W-:Y:S04]  /*0b90*/  STS [R44+0x7000], R29 ;  /* 0x0070001d2c007388 */ /* 0x000fe80000000800 */
[----:B------:R-:W-:Y:S01]  /*0ba0*/  @!P3 STS [R44+0x8c00], R21 ;  /* 0x008c00152c00b388 */ /* 0x000fe20000000800 */
[----:B------:R-:W-:-:S03]  /*0bb0*/  IADD3 R46, P3, PT, R46, 0x8, RZ ;  /* 0x000000082e2e7810 */ /* 0x000fc60007f7e0ff */
[----:B------:R-:W-:Y:S01]  /*0bc0*/  STS [R44+0x3800], R35 ;  /* 0x003800232c007388 */ /* 0x000fe20000000800 */
[----:B------:R-:W-:Y:S02]  /*0bd0*/  IADD3.X R47, PT, PT, RZ, R47, RZ, P3, !PT ;  /* 0x0000002fff2f7210 */ /* 0x000fe40001ffe4ff */
[----:B------:R-:W-:Y:S01]  /*0be0*/  IADD3 R6, P3, PT, R6, 0x1000, RZ ;  /* 0x0000100006067810 */ /* 0x000fe20007f7e0ff */
[----:B------:R-:W-:Y:S03]  /*0bf0*/  STS [R44+0x4600], R49 ;  /* 0x004600312c007388 */ /* 0x000fe60000000800 */
[----:B------:R-:W-:Y:S01]  /*0c00*/  IADD3.X R7, PT, PT, RZ, R7, RZ, P3, !PT ;  /* 0x00000007ff077210 */ /* 0x000fe20001ffe4ff */
[----:B------:R-:W-:Y:S01]  /*0c10*/  STS [R44+0x7e00], R51 ;  /* 0x007e00332c007388 */ /* 0x000fe20000000800 */
[----:B------:R-:W-:Y:S06]  /*0c20*/  BAR.SYNC.DEFER_BLOCKING 0x0 ;  /* 0x0000000000007b1d */ /* 0x000fec0000010000 */
[----:B0-----:R-:W-:Y:S04]  /*0c30*/  LDS.64 R12, [R43] ;  /* 0x000000002b0c7984 */ /* 0x001fe80000000a00 */
[----:B------:R-:W0:Y:S04]  /*0c40*/  LDS.64 R16, [R42+UR6] ;  /* 0x000000062a107984 */ /* 0x000e280008000a00 */
[----:B------:R-:W1:Y:S04]  /*0c50*/  LDS.64 R24, [R42+UR6+0x400] ;  /* 0x000400062a187984 */ /* 0x000e680008000a00 */
[----:B------:R-:W-:Y:S04]  /*0c60*/  LDS.64 R22, [R43+0x8] ;  /* 0x000008002b167984 */ /* 0x000fe80000000a00 */
[----:B------:R-:W2:Y:S04]  /*0c70*/  LDS.64 R26, [R42+UR6+0x1000] ;  /* 0x001000062a1a7984 */ /* 0x000ea80008000a00 */
[----:B------:R-:W-:Y:S04]  /*0c80*/  LDS.64 R10, [R43+0x10] ;  /* 0x000010002b0a7984 */ /* 0x000fe80000000a00 */
[----:B------:R-:W-:Y:S04]  /*0c90*/  LDS.64 R20, [R42+UR6+0x2000] ;  /* 0x002000062a147984 */ /* 0x000fe80008000a00 */
[----:B------:R-:W-:Y:S01]  /*0ca0*/  LDS.64 R18, [R42+UR6+0x2400] ;  /* 0x002400062a127984 */ /* 0x000fe20008000a00 */
[C---:B0-----:R-:W-:Y:S01]  /*0cb0*/  FFMA R29, R12.reuse, R16, R15 ;  /* 0x000000100c1d7223 */ /* 0x041fe2000000000f */
[----:B------:R-:W-:-:S02]  /*0cc0*/  FFMA R16, R12, R17, R31 ;  /* 0x000000110c107223 */ /* 0x000fc4000000001f */
[----:B------:R-:W0:Y:S01]  /*0cd0*/  LDS.64 R14, [R42+UR6+0x1400] ;  /* 0x001400062a0e7984 */ /* 0x000e220008000a00 */
[C---:B-1----:R-:W-:Y:S01]  /*0ce0*/  FFMA R33, R12.reuse, R24, R33 ;  /* 0x000000180c217223 */ /* 0x042fe20000000021 */
[----:B------:R-:W-:Y:S01]  /*0cf0*/  FFMA R12, R12, R25, R28 ;  /* 0x000000190c0c7223 */ /* 0x000fe2000000001c */
[C---:B--2---:R-:W-:Y:S01]  /*0d00*/  FFMA R25, R22.reuse, R26, R29 ;  /* 0x0000001a16197223 */ /* 0x044fe2000000001d */
[C---:B------:R-:W-:Y:S01]  /*0d10*/  FFMA R24, R22.reuse, R27, R16 ;  /* 0x0000001b16187223 */ /* 0x040fe20000000010 */
[----:B------:R-:W-:Y:S04]  /*0d20*/  LDS.64 R28, [R42+UR6+0x3400] ;  /* 0x003400062a1c7984 */ /* 0x000fe80008000a00 */
[----:B------:R-:W1:Y:S04]  /*0d30*/  LDS.64 R16, [R43+0xa8] ;  /* 0x0000a8002b107984 */ /* 0x000e680000000a00 */
[----:B------:R-:W2:Y:S01]  /*0d40*/  LDS.64 R26, [R42+UR6+0x3000] ;  /* 0x003000062a1a7984 */ /* 0x000ea20008000a00 */
[C---:B0-----:R-:W-:Y:S01]  /*0d50*/  FFMA R35, R22.reuse, R14, R33 ;  /* 0x0000000e16237223 */ /* 0x041fe20000000021 */
[----:B------:R-:W-:Y:S01]  /*0d60*/  FFMA R31, R22, R15, R12 ;  /* 0x0000000f161f7223 */ /* 0x000fe2000000000c */
[C---:B------:R-:W-:Y:S01]  /*0d70*/  FFMA R33, R10.reuse, R20, R25 ;  /* 0x000000140a217223 */ /* 0x040fe20000000019 */
[C---:B------:R-:W-:Y:S01]  /*0d80*/  FFMA R12, R10.reuse, R21, R24 ;  /* 0x000000150a0c7223 */ /* 0x040fe20000000018 */
[----:B------:R-:W-:Y:S01]  /*0d90*/  LDS.64 R14, [R42+UR6+0x4000] ;  /* 0x004000062a0e7984 */ /* 0x000fe20008000a00 */
[C---:B------:R-:W-:Y:S01]  /*0da0*/  FFMA R35, R10.reuse, R18, R35 ;  /* 0x000000120a237223 */ /* 0x040fe20000000023 */
[----:B------:R-:W-:-:S02]  /*0db0*/  FFMA R18, R10, R19, R31 ;  /* 0x000000130a127223 */ /* 0x000fc4000000001f */
[----:B------:R-:W0:Y:S04]  /*0dc0*/  LDS.64 R20, [R43+0xb0] ;  /* 0x0000b0002b147984 */ /* 0x000e280000000a00 */
[----:B------:R-:W3:Y:S01]  /*0dd0*/  LDS.64 R24, [R42+UR6+0x4400] ;  /* 0x004400062a187984 */ /* 0x000ee20008000a00 */
[----:B-1----:R-:W-:-:S03]  /*0de0*/  FFMA R35, R16, R28, R35 ;  /* 0x0000001c10237223 */ /* 0x002fc60000000023 */
[----:B------:R-:W-:Y:S01]  /*0df0*/  LDS.64 R30, [R42+UR6+0x5400] ;  /* 0x005400062a1e7984 */ /* 0x000fe20008000a00 */
[C---:B--2---:R-:W-:Y:S01]  /*0e00*/  FFMA R33, R16.reuse, R26, R33 ;  /* 0x0000001a10217223 */ /* 0x044fe20000000021 */
[C---:B------:R-:W-:Y:S01]  /*0e10*/  FFMA R10, R16.reuse, R27, R12 ;  /* 0x0000001b100a7223 */ /* 0x040fe2000000000c */
[----:B------:R-:W-:Y:S01]  /*0e20*/  FFMA R16, R16, R29, R18 ;  /* 0x0000001d10107223 */ /* 0x000fe20000000012 */
[----:B------:R-:W-:Y:S04]  /*0e30*/  LDS.64 R26, [R42+UR6+0x5000] ;  /* 0x005000062a1a7984 */ /* 0x000fe80008000a00 */
[----:B------:R-:W1:Y:S04]  /*0e40*/  LDS.64 R18, [R43+0xb8] ;  /* 0x0000b8002b127984 */ /* 0x000e680000000a00 */
[----:B------:R-:W-:Y:S01]  /*0e50*/  LDS.64 R28, [R42+UR6+0x6400] ;  /* 0x006400062a1c7984 */ /* 0x000fe20008000a00 */
[C---:B0-----:R-:W-:Y:S01]  /*0e60*/  FFMA R33, R20.reuse, R14, R33 ;  /* 0x0000000e14217223 */ /* 0x041fe20000000021 */
[----:B------:R-:W-:-:S02]  /*0e70*/  FFMA R10, R20, R15, R10 ;  /* 0x0000000f140a7223 */ /* 0x000fc4000000000a */
[----:B------:R-:W0:Y:S01]  /*0e80*/  LDS.64 R14, [R43+0x150] ;  /* 0x000150002b0e7984 */ /* 0x000e220000000a00 */
[C---:B---3--:R-:W-:Y:S01]  /*0e90*/  FFMA R35, R20.reuse, R24, R35 ;  /* 0x0000001814237223 */ /* 0x048fe20000000023 */
[----:B------:R-:W-:Y:S02]  /*0ea0*/  FFMA R16, R20, R25, R16 ;  /* 0x0000001914107223 */ /* 0x000fe40000000010 */
[----:B------:R-:W2:Y:S01]  /*0eb0*/  LDS.64 R24, [R42+UR6+0x6000] ;  /* 0x006000062a187984 */ /* 0x000ea20008000a00 */
[C---:B-1----:R-:W-:Y:S01]  /*0ec0*/  FFMA R33, R18.reuse, R26, R33 ;  /* 0x0000001a12217223 */ /* 0x042fe20000000021 */
[C---:B------:R-:W-:Y:S01]  /*0ed0*/  FFMA R10, R18.reuse, R27, R10 ;  /* 0x0000001b120a7223 */ /* 0x040fe2000000000a */
[C---:B------:R-:W-:Y:S01]  /*0ee0*/  FFMA R35, R18.reuse, R30, R35 ;  /* 0x0000001e12237223 */ /* 0x040fe20000000023 */
[----:B------:R-:W-:Y:S01]  /*0ef0*/  FFMA R16, R18, R31, R16 ;  /* 0x0000001f12107223 */ /* 0x000fe20000000010 */
[----:B------:R-:W-:Y:S04]  /*0f00*/  LDS.64 R26, [R42+UR6+0x7000] ;  /* 0x007000062a1a7984 */ /* 0x000fe80008000a00 */
[----:B------:R-:W1:Y:S01]  /*0f10*/  LDS.64 R30, [R43+0x158] ;  /* 0x000158002b1e7984 */ /* 0x000e620000000a00 */
[----:B0-----:R-:W-:-:S03]  /*0f20*/  FFMA R49, R14, R28, R35 ;  /* 0x0000001c0e317223 */ /* 0x001fc60000000023 */
[----:B------:R-:W-:Y:S01]  /*0f30*/  LDS.64 R34, [R42+UR6+0x8000] ;  /* 0x008000062a227984 */ /* 0x000fe20008000a00 */
[C---:B--2---:R-:W-:Y:S01]  /*0f40*/  FFMA R33, R14.reuse, R24, R33 ;  /* 0x000000180e217223 */ /* 0x044fe20000000021 */
[C---:B------:R-:W-:Y:S01]  /*0f50*/  FFMA R10, R14.reuse, R25, R10 ;  /* 0x000000190e0a7223 */ /* 0x040fe2000000000a */
[----:B------:R-:W-:Y:S01]  /*0f60*/  FFMA R14, R14, R29, R16 ;  /* 0x0000001d0e0e7223 */ /* 0x000fe20000000010 */
[----:B------:R-:W0:Y:S04]  /*0f70*/  LDS.64 R24, [R42+UR6+0x7400] ;  /* 0x007400062a187984 */ /* 0x000e280008000a00 */
[----:B------:R-:W2:Y:S01]  /*0f80*/  LDS.64 R28, [R43+0x160] ;  /* 0x000160002b1c7984 */ /* 0x000ea20000000a00 */
[C---:B-1----:R-:W-:Y:S01]  /*0f90*/  FFMA R51, R30.reuse, R26, R33 ;  /* 0x0000001a1e337223 */ /* 0x042fe20000000021 */
[----:B------:R-:W-:-:S02]  /*0fa0*/  FFMA R10, R30, R27, R10 ;  /* 0x0000001b1e0a7223 */ /* 0x000fc4000000000a */
[----:B------:R-:W1:Y:S04]  /*0fb0*/  LDS.64 R32, [R42+UR6+0x8400] ;  /* 0x008400062a207984 */ /* 0x000e680008000a00 */
[----:B------:R-:W3:Y:S01]  /*0fc0*/  LDS.64 R26, [R42+UR6+0xc00] ;  /* 0x000c00062a1a7984 */ /* 0x000ee20008000a00 */
[C---:B0-----:R-:W-:Y:S01]  /*0fd0*/  FFMA R49, R30.reuse, R24, R49 ;  /* 0x000000181e317223 */ /* 0x041fe20000000031 */
[----:B------:R-:W-:Y:S02]  /*0fe0*/  FFMA R14, R30, R25, R14 ;  /* 0x000000191e0e7223 */ /* 0x000fe4000000000e */
[----:B------:R-:W0:Y:S01]  /*0ff0*/  LDS.64 R24, [R42+UR6+0x800] ;  /* 0x000800062a187984 */ /* 0x000e220008000a00 */
[C---:B--2---:R-:W-:Y:S01]  /*1000*/  FFMA R51, R28.reuse, R34, R51 ;  /* 0x000000221c337223 */ /* 0x044fe20000000033 */
[----:B------:R-:W-:-:S02]  /*1010*/  FFMA R10, R28, R35, R10 ;  /* 0x000000231c0a7223 */ /* 0x000fc4000000000a */
[----:B------:R-:W2:Y:S01]  /*1020*/  LDS.64 R34, [R42+UR6+0x1800] ;  /* 0x001800062a227984 */ /* 0x000ea20008000a00 */
[C---:B-1----:R-:W-:Y:S01]  /*1030*/  FFMA R49, R28.reuse, R32, R49 ;  /* 0x000000201c317223 */ /* 0x042fe20000000031 */
[----:B------:R-:W-:-:S03]  /*1040*/  FFMA R14, R28, R33, R14 ;  /* 0x000000211c0e7223 */ /* 0x000fc6000000000e */
[----:B---3--:R-:W-:Y:S01]  /*1050*/  FFMA R49, R26, R13, R49 ;  /* 0x0000000d1a317223 */ /* 0x008fe20000000031 */
[C---:B------:R-:W-:Y:S02]  /*1060*/  FFMA R14, R13.reuse, R27, R14 ;  /* 0x0000001b0d0e7223 */ /* 0x040fe4000000000e */
[----:B------:R-:W-:Y:S01]  /*1070*/  LDS.64 R26, [R42+UR6+0x2c00] ;  /* 0x002c00062a1a7984 */ /* 0x000fe20008000a00 */
[----:B0-----:R-:W-:Y:S01]  /*1080*/  FFMA R33, R24, R13, R51 ;  /* 0x0000000d18217223 */ /* 0x001fe20000000033 */
[----:B------:R-:W-:Y:S02]  /*1090*/  FFMA R10, R13, R25, R10 ;  /* 0x000000190d0a7223 */ /* 0x000fe4000000000a */
[----:B------:R-:W0:Y:S01]  /*10a0*/  LDS.64 R24, [R42+UR6+0x1c00] ;  /* 0x001c00062a187984 */ /* 0x000e220008000a00 */
[----:B--2---:R-:W-:Y:S01]  /*10b0*/  FFMA R51, R34, R23, R33 ;  /* 0x0000001722337223 */ /* 0x004fe20000000021 */
[C---:B------:R-:W-:Y:S02]  /*10c0*/  FFMA R10, R23.reuse, R35, R10 ;  /* 0x00000023170a7223 */ /* 0x040fe4000000000a */
[----:B------:R-:W1:Y:S04]  /*10d0*/  LDS.64 R12, [R42+UR6+0x2800] ;  /* 0x002800062a0c7984 */ /* 0x000e680008000a00 */
[----:B------:R-:W2:Y:S01]  /*10e0*/  LDS.64 R32, [R42+UR6+0x3800] ;  /* 0x003800062a207984 */ /* 0x000ea20008000a00 */
[----:B0-----:R-:W-:Y:S01]  /*10f0*/  FFMA R16, R23, R25, R14 ;  /* 0x0000001917107223 */ /* 0x001fe2000000000e */
[----:B------:R-:W-:-:S02]  /*1100*/  FFMA R49, R24, R23, R49 ;  /* 0x0000001718317223 */ /* 0x000fc40000000031 */
[----:B------:R-:W0:Y:S01]  /*1110*/  LDS.64 R22, [R42+UR6+0x4800] ;  /* 0x004800062a167984 */ /* 0x000e220008000a00 */
[----:B-1----:R-:W-:Y:S01]  /*1120*/  FFMA R35, R12, R11, R51 ;  /* 0x0000000b0c237223 */ /* 0x002fe20000000033 */
[C---:B------:R-:W-:Y:S01]  /*1130*/  FFMA R14, R11.reuse, R13, R10 ;  /* 0x0000000d0b0e7223 */ /* 0x040fe2000000000a */
[----:B------:R-:W-:Y:S01]  /*1140*/  FFMA R49, R26, R11, R49 ;  /* 0x0000000b1a317223 */ /* 0x000fe20000000031 */
[----:B------:R-:W1:Y:S01]  /*1150*/  LDS.64 R12, [R42+UR6+0x3c00] ;  /* 0x003c00062a0c7984 */ /* 0x000e620008000a00 */
[----:B------:R-:W-:Y:S01]  /*1160*/  FFMA R16, R11, R27, R16 ;  /* 0x0000001b0b107223 */ /* 0x000fe20000000010 */
[----:B--2---:R-:W-:Y:S01]  /*1170*/  FFMA R14, R17, R33, R14 ;  /* 0x00000021110e7223 */ /* 0x004fe2000000000e */
[----:B------:R-:W-:Y:S01]  /*1180*/  FFMA R35, R32, R17, R35 ;  /* 0x0000001120237223 */ /* 0x000fe20000000023 */
[----:B------:R-:W2:Y:S04]  /*1190*/  LDS.64 R10, [R42+UR6+0x4c00] ;  /* 0x004c00062a0a7984 */ /* 0x000ea80008000a00 */
[----:B------:R-:W3:Y:S04]  /*11a0*/  LDS.64 R26, [R42+UR6+0x5c00] ;  /* 0x005c00062a1a7984 */ /* 0x000ee80008000a00 */
[----:B------:R-:W4:Y:S01]  /*11b0*/  LDS.64 R24, [R42+UR6+0x5800] ;  /* 0x005800062a187984 */ /* 0x000f220008000a00 */
[----:B0-----:R-:W-:Y:S01]  /*11c0*/  FFMA R14, R21, R23, R14 ;  /* 0x00000017150e7223 */ /* 0x001fe2000000000e */
[----:B------:R-:W-:Y:S01]  /*11d0*/  FFMA R33, R22, R21, R35 ;  /* 0x0000001516217223 */ /* 0x000fe20000000023 */
[----:B-1----:R-:W-:Y:S01]  /*11e0*/  FFMA R16, R17, R13, R16 ;  /* 0x0000000d11107223 */ /* 0x002fe20000000010 */
[----:B------:R-:W-:-:S02]  /*11f0*/  FFMA R49, R12, R17, R49 ;  /* 0x000000110c317223 */ /* 0x000fc40000000031 */
[----:B------:R-:W0:Y:S01]  /*1200*/  LDS.64 R12, [R42+UR6+0x6800] ;  /* 0x006800062a0c7984 */ /* 0x000e220008000a00 */
[----:B--2---:R-:W-:Y:S01]  /*1210*/  FFMA R18, R21, R11, R16 ;  /* 0x0000000b15127223 */ /* 0x004fe20000000010 */
[----:B------:R-:W-:Y:S02]  /*1220*/  FFMA R23, R10, R21, R49 ;  /* 0x000000150a177223 */ /* 0x000fe40000000031 */
[----:B------:R-:W1:Y:S01]  /*1230*/  LDS.64 R16, [R42+UR6+0x6c00] ;  /* 0x006c00062a107984 */ /* 0x000e620008000a00 */
[C---:B---3--:R-:W-:Y:S01]  /*1240*/  FFMA R18, R19.reuse, R27, R18 ;  /* 0x0000001b13127223 */ /* 0x048fe20000000012 */
[-C--:B------:R-:W-:Y:S02]  /*1250*/  FFMA R35, R26, R19.reuse, R23 ;  /* 0x000000131a237223 */ /* 0x080fe40000000017 */
[----:B------:R-:W2:Y:S01]  /*1260*/  LDS.64 R10, [R42+UR6+0x7800] ;  /* 0x007800062a0a7984 */ /* 0x000ea20008000a00 */
[----:B----4-:R-:W-:Y:S01]  /*1270*/  FFMA R33, R24, R19, R33 ;  /* 0x0000001318217223 */ /* 0x010fe20000000021 */
[----:B------:R-:W-:-:S02]  /*1280*/  FFMA R14, R19, R25, R14 ;  /* 0x00000019130e7223 */ /* 0x000fc4000000000e */
[----:B------:R-:W3:Y:S04]  /*1290*/  LDS.64 R20, [R42+UR6+0x7c00] ;  /* 0x007c00062a147984 */ /* 0x000ee80008000a00 */
[----:B------:R-:W4:Y:S04]  /*12a0*/  LDS.64 R22, [R42+UR6+0x8800] ;  /* 0x008800062a167984 */ /* 0x000f280008000a00 */
[----:B------:R-:W4:Y:S01]  /*12b0*/  LDS.64 R24, [R42+UR6+0x8c00] ;  /* 0x008c00062a187984 */ /* 0x000f220008000a00 */
[----:B0-----:R-:W-:Y:S01]  /*12c0*/  FFMA R33, R12, R15, R33 ;  /* 0x0000000f0c217223 */ /* 0x001fe20000000021 */
[C---:B------:R-:W-:Y:S01]  /*12d0*/  FFMA R14, R15.reuse, R13, R14 ;  /* 0x0000000d0f0e7223 */ /* 0x040fe2000000000e */
[----:B-1----:R-:W-:Y:S01]  /*12e0*/  FFMA R35, R16, R15, R35 ;  /* 0x0000000f10237223 */ /* 0x002fe20000000023 */
[----:B------:R-:W-:Y:S01]  /*12f0*/  FFMA R18, R15, R17, R18 ;  /* 0x000000110f127223 */ /* 0x000fe20000000012 */
[----:B--2---:R-:W-:Y:S01]  /*1300*/  FFMA R33, R10, R31, R33 ;  /* 0x0000001f0a217223 */ /* 0x004fe20000000021 */
[C---:B------:R-:W-:Y:S01]  /*1310*/  FFMA R14, R31.reuse, R11, R14 ;  /* 0x0000000b1f0e7223 */ /* 0x040fe2000000000e */
[----:B---3--:R-:W-:Y:S01]  /*1320*/  FFMA R35, R20, R31, R35 ;  /* 0x0000001f14237223 */ /* 0x008fe20000000023 */
[----:B------:R-:W-:Y:S01]  /*1330*/  FFMA R18, R31, R21, R18 ;  /* 0x000000151f127223 */ /* 0x000fe20000000012 */
[----:B----4-:R-:W-:Y:S01]  /*1340*/  FFMA R15, R22, R29, R33 ;  /* 0x0000001d160f7223 */ /* 0x010fe20000000021 */
[C---:B------:R-:W-:Y:S01]  /*1350*/  FFMA R31, R29.reuse, R23, R14 ;  /* 0x000000171d1f7223 */ /* 0x040fe2000000000e */
[----:B------:R-:W-:Y:S01]  /*1360*/  FFMA R33, R24, R29, R35 ;  /* 0x0000001d18217223 */ /* 0x000fe20000000023 */
[----:B------:R-:W-:Y:S01]  /*1370*/  FFMA R28, R29, R25, R18 ;  /* 0x000000191d1c7223 */ /* 0x000fe20000000012 */
[----:B------:R-:W-:Y:S06]  /*1380*/  BRA.U UP0, `(.L_x_2) ;  /* 0xfffffff500307547 */ /* 0x000fec000b83ffff */
[----:B------:R-:W-:Y:S05]  /*1390*/  @P2 BRA `(.L_x_3) ;  /* 0xfffffff000102947 */ /* 0x000fea000383ffff */
[----:B------:R-:W0:Y:S01]  /*13a0*/  S2R R0, SR_TID.X ;  /* 0x0000000000007919 */ /* 0x000e220000002100 */
[----:B------:R-:W1:Y:S08]  /*13b0*/  LDC.64 R4, c[0x0][0x398] ;  /* 0x0000e600ff047b82 */ /* 0x000e700000000a00 */
[----:B------:R-:W2:Y:S08]  /*13c0*/  LDC.64 R6, c[0x0][0x3a0] ;  /* 0x0000e800ff067b82 */ /* 0x000eb00000000a00 */
[----:B------:R-:W3:Y:S01]  /*13d0*/  LDC.64 R8, c[0x0][0x390] ;  /* 0x0000e400ff087b82 */ /* 0x000ee20000000a00 */
[----:B0-----:R-:W-:-:S04]  /*13e0*/  SHF.L.U32 R0, R0, 0x1, RZ ;  /* 0x0000000100007819 */ /* 0x001fc800000006ff */
[----:B------:R-:W-:-:S05]  /*13f0*/  LOP3.LUT R17, R0, 0xfe, RZ, 0xc0, !PT ;  /* 0x000000fe00117812 */ /* 0x000fca00078ec0ff */
[----:B-1----:R-:W-:-:S04]  /*1400*/  IMAD.WIDE.U32 R4, R17, 0x4, R4 ;  /* 0x0000000411047825 */ /* 0x002fc800078e0004 */
[----:B--2---:R-:W-:Y:S01]  /*1410*/  IMAD.WIDE.U32 R6, R17, 0x4, R6 ;  /* 0x0000000411067825 */ /* 0x004fe200078e0006 */
[----:B------:R-:W2:Y:S04]  /*1420*/  LDG.E.CONSTANT R0, desc[UR10][R4.64] ;  /* 0x0000000a04007981 */ /* 0x000ea8000c1e9900 */
[----:B------:R-:W4:Y:S04]  /*1430*/  LDG.E.CONSTANT R10, desc[UR10][R4.64+0x400] ;  /* 0x0004000a040a7981 */ /* 0x000f28000c1e9900 */
[----:B------:R-:W5:Y:S04]  /*1440*/  LDG.E.CONSTANT R14, desc[UR10][R4.64+0x4] ;  /* 0x0000040a040e7981 */ /* 0x000f68000c1e9900 */
[----:B------:R0:W5:Y:S04]  /*1450*/  LDG.E.CONSTANT R11, desc[UR10][R4.64+0x404] ;  /* 0x0004040a040b7981 */ /* 0x000168000c1e9900 */
[----:B------:R-:W2:Y:S04]  /*1460*/  LDG.E.CONSTANT R2, desc[UR10][R6.64] ;  /* 0x0000000a06027981 */ /* 0x000ea8000c1e9900 */
[----:B------:R-:W4:Y:S04]  /*1470*/  LDG.E.CONSTANT R12, desc[UR10][R6.64+0x400] ;  /* 0x0004000a060c7981 */ /* 0x000f28000c1e9900 */
[----:B------:R-:W5:Y:S04]  /*1480*/  LDG.E.CONSTANT R16, desc[UR10][R6.64+0x4] ;  /* 0x0000040a06107981 */ /* 0x000f68000c1e9900 */
[----:B------:R1:W5:Y:S01]  /*1490*/  LDG.E.CONSTANT R13, desc[UR10][R6.64+0x404] ;  /* 0x0004040a060d7981 */ /* 0x000362000c1e9900 */
[----:B------:R-:W-:-:S04]  /*14a0*/  SHF.L.U32 R3, R3, 0x2, RZ ;  /* 0x0000000203037819 */ /* 0x000fc800000006ff */
[----:B------:R-:W-:-:S04]  /*14b0*/  LOP3.LUT R3, R3, 0xe00, RZ, 0xc0, !PT ;  /* 0x00000e0003037812 */ /* 0x000fc800078ec0ff */
[----:B------:R-:W-:Y:S01]  /*14c0*/  IADD3 R3, PT, PT, R17, UR5, R3 ;  /* 0x0000000511037c10 */ /* 0x000fe2000fffe003 */
[----:B--2---:R-:W-:-:S04]  /*14d0*/  FFMA R0, R15, R0, R2 ;  /* 0x000000000f007223 */ /* 0x004fc80000000002 */
[----:B---3--:R-:W-:-:S04]  /*14e0*/  IMAD.WIDE.U32 R2, R3, 0x4, R8 ;  /* 0x0000000403027825 */ /* 0x008fc800078e0008 */
[----:B----4-:R-:W-:Y:S01]  /*14f0*/  FFMA R10, R33, R10, R12 ;  /* 0x0000000a210a7223 */ /* 0x010fe2000000000c */
[----:B0-----:R-:W-:Y:S01]  /*1500*/  FMNMX R5, RZ, R0, !PT ;  /* 0x00000000ff057209 */ /* 0x001fe20007800000 */
[----:B-----5:R-:W-:-:S03]  /*1510*/  FFMA R14, R31, R14, R16 ;  /* 0x0000000e1f0e7223 */ /* 0x020fc60000000010 */
[----:B-1----:R-:W-:Y:S01]  /*1520*/  FMNMX R7, RZ, R10, !PT ;  /* 0x0000000aff077209 */ /* 0x002fe20007800000 */
[----:B------:R-:W-:Y:S01]  /*1530*/  STG.E desc[UR10][R2.64], R5 ;  /* 0x0000000502007986 */ /* 0x000fe2000c10190a */
[----:B------:R-:W-:Y:S01]  /*1540*/  FFMA R11, R28, R11, R13 ;  /* 0x0000000b1c0b7223 */ /* 0x000fe2000000000d */
[----:B------:R-:W-:Y:S02]  /*1550*/  FMNMX R9, RZ, R14, !PT ;  /* 0x0000000eff097209 */ /* 0x000fe40007800000 */
[----:B------:R-:W-:Y:S02]  /*1560*/  STG.E desc[UR10][R2.64+0x400], R7 ;  /* 0x0004000702007986 */ /* 0x000fe4000c10190a */
[----:B------:R-:W-:Y:S02]  /*1570*/  FMNMX R11, RZ, R11, !PT ;  /* 0x0000000bff0b7209 */ /* 0x000fe40007800000 */
[----:B------:R-:W-:Y:S04]  /*1580*/  STG.E desc[UR10][R2.64+0x4], R9 ;  /* 0x0000040902007986 */ /* 0x000fe8000c10190a */
[----:B------:R-:W-:Y:S01]  /*1590*/  STG.E desc[UR10][R2.64+0x404], R11 ;  /* 0x0004040b02007986 */ /* 0x000fe2000c10190a */
[----:B------:R-:W-:Y:S05]  /*15a0*/  EXIT ;  /* 0x000000000000794d */ /* 0x000fea0003800000 */
.L_x_4:
[----:B------:R-:W-:-:S00]  /*15b0*/  BRA `(.L_x_4) ;  /* 0xfffffffc00fc7947 */ /* 0x000fc0000383ffff */
[----:B------:R-:W-:-:S00]  /*15c0*/  NOP ;  /* 0x0000000000007918 */ /* 0x000fc00000000000 */
        /* <DEDUP_REMOVED lines=11> */
.L_x_5:


//--------------------- .nv.shared.my_kernel_kernel0 --------------------------
	.section	.nv.shared.my_kernel_kernel0,"aw",@nobits
	.sectionflags	@""
	.align	4
.nv.shared.my_kernel_kernel0:
	.zero		38392


//--------------------- .nv.shared.reserved.0     --------------------------
	.section	.nv.shared.reserved.0,"aw",@nobits
	.weak		__nv_reservedSMEM_offset_0_alias
	.size		__nv_reservedSMEM_offset_0_alias, 0, 64
	.other		__nv_reservedSMEM_offset_0_alias,@"STO_CUDA_RESERVED_SHARED STV_DEFAULT"
__nv_reservedSMEM_offset_0_alias:
	.zero		0
	.zero		64


//--------------------- .nv.constant0.my_kernel_kernel0 --------------------------
	.section	.nv.constant0.my_kernel_kernel0,"a",@progbits
	.sectionflags	@""
	.align	4
.nv.constant0.my_kernel_kernel0:
	.zero		936


//--------------------- SYMBOLS --------------------------

	.type		.nv.reservedSmem.offset0,@object
	.size		.nv.reservedSmem.offset0,0x4
	.type		.nv.reservedSmem.cap,@object
	.size		.nv.reservedSmem.cap,0x4
